	.target	sm_100a

	.elftype	@"ET_EXEC"


//--------------------- .note.nv.tkinfo           --------------------------
	.section	.note.nv.tkinfo,"",@"SHT_NOTE"
	.sectionflags	@"SHF_NOTE_NV_TKINFO"
	.tkinfo
        /*0018*/ 	.word	0x00000002
        /*0030*/ 	.string	""
        /*0030*/ 	.string	"ptxas"
        /*0030*/ 	.string	"Cuda compilation tools, release 13.0, V13.0.88"
        /*0030*/ 	.string	"Build cuda_13.0.r13.0/compiler.36424714_0"
        /*0030*/ 	.string	"-arch sm_100a -m 64 "



//--------------------- .note.nv.cuinfo           --------------------------
	.section	.note.nv.cuinfo,"",@"SHT_NOTE"
	.sectionflags	@"SHF_NOTE_NV_CUINFO"
        /*0018*/ 	.short	0x0002
        /*001a*/ 	.short	0x0064
        /*001c*/ 	.short	0x0082
	.zero		2


//--------------------- .nv.info                  --------------------------
	.section	.nv.info,"",@"SHT_CUDA_INFO"
	.align	4


	//----- nvinfo : EIATTR_REGCOUNT
	.align		4
        /*0000*/ 	.byte	0x04, 0x2f
        /*0002*/ 	.short	(.L_19 - .L_18)
	.align		4
.L_18:
        /*0004*/ 	.word	index@(_ZN7cutlass13device_kernelINS_4gemm6kernel13GemmUniversalIN4cute5tupleIJiiiiEEENS1_10collective13CollectiveMmaINS1_35MainloopSm100TmaUmmaWarpSpecializedILi2ELi2ELi4ENS5_IJNS4_1CILi1EEESB_SB_EEEEENS5_IJNSA_ILi64EEENSA_ILi128EEESF_EEEfNS5_IJlSB_lEEEfSH_NS4_8TiledMMAINS4_8MMA_AtomIJNS4_17SM100_MMA_TF32_SSINS_10tfloat32_tESL_fLi64ELi128ELNS4_4UMMA5MajorE0ELSN_0ELNSM_7ScaleInE0ELSO_0EEEEEENS4_6LayoutISC_NS5_IJNSA_ILi0EEESS_SS_EEEEENS5_IJNS4_10UnderscoreESV_SV_EEEEENS4_13SM90_TMA_LOADENS4_14ComposedLayoutINS4_7SwizzleILi3ELi4ELi3EEENS4_18smem_ptr_flag_bitsILi32EEENSR_INS5_IJNSA_ILi8EEENSA_ILi32EEEEEENS5_IJS15_SB_EEEEEEEvNS4_8identityESY_S19_vS1A_EENS_8epilogue10collective18CollectiveEpilogueINS1C_23Sm100TmaWarpSpecializedILi4ELi2ELi16ELb1ELb0EEEJSG_NS5_IJNSR_ISE_SB_EENSR_IS15_SB_EEEEEfSH_fSH_NS1C_6fusion15FusionCallbacksIS1G_NS1K_17LinearCombinationIffffLNS_15FloatRoundStyleE2EEESG_S1J_JEEENS4_5SM1004TMEM4LOAD26SM100_TMEM_LOAD_16dp128b8xESY_S19_NS4_17SM75_U32x4_LDSM_NENS4_14SM90_TMA_STOREES19_NS4_17SM90_U32x4_STSM_NENS4_39AutoVectorizingCopyWithAssumedAlignmentILi128EEEEEEvvEEEEvNT_6ParamsE)
        /*0008*/ 	.word	0x0000005e


	//----- nvinfo : EIATTR_FRAME_SIZE
	.align		4
.L_19:
        /*000c*/ 	.byte	0x04, 0x11
        /*000e*/ 	.short	(.L_21 - .L_20)
	.align		4
.L_20:
        /*0010*/ 	.word	index@($__internal_2_$__cuda_sm10x_tcgen05_guardrail_trap_unallocated_columns_being_dealloced)
        /*0014*/ 	.word	0x00000000


	//----- nvinfo : EIATTR_FRAME_SIZE
	.align		4
.L_21:
        /*0018*/ 	.byte	0x04, 0x11
        /*001a*/ 	.short	(.L_23 - .L_22)
	.align		4
.L_22:
        /*001c*/ 	.word	index@($__internal_1_$__cuda_sm10x_tcgen05_guardrail_trap_phase_invalid_during_alloc)
        /*0020*/ 	.word	0x00000000


	//----- nvinfo : EIATTR_FRAME_SIZE
	.align		4
.L_23:
        /*0024*/ 	.byte	0x04, 0x11
        /*0026*/ 	.short	(.L_25 - .L_24)
	.align		4
.L_24:
        /*0028*/ 	.word	index@($__internal_0_$__cuda_sm10x_tcgen05_guardrail_trap_col_being_dealloced_not_returned_by_alloc)
        /*002c*/ 	.word	0x00000000


	//----- nvinfo : EIATTR_FRAME_SIZE
	.align		4
.L_25:
        /*0030*/ 	.byte	0x04, 0x11
        /*0032*/ 	.short	(.L_27 - .L_26)
	.align		4
.L_26:
        /*0034*/ 	.word	index@(_ZN7cutlass13device_kernelINS_4gemm6kernel13GemmUniversalIN4cute5tupleIJiiiiEEENS1_10collective13CollectiveMmaINS1_35MainloopSm100TmaUmmaWarpSpecializedILi2ELi2ELi4ENS5_IJNS4_1CILi1EEESB_SB_EEEEENS5_IJNSA_ILi64EEENSA_ILi128EEESF_EEEfNS5_IJlSB_lEEEfSH_NS4_8TiledMMAINS4_8MMA_AtomIJNS4_17SM100_MMA_TF32_SSINS_10tfloat32_tESL_fLi64ELi128ELNS4_4UMMA5MajorE0ELSN_0ELNSM_7ScaleInE0ELSO_0EEEEEENS4_6LayoutISC_NS5_IJNSA_ILi0EEESS_SS_EEEEENS5_IJNS4_10UnderscoreESV_SV_EEEEENS4_13SM90_TMA_LOADENS4_14ComposedLayoutINS4_7SwizzleILi3ELi4ELi3EEENS4_18smem_ptr_flag_bitsILi32EEENSR_INS5_IJNSA_ILi8EEENSA_ILi32EEEEEENS5_IJS15_SB_EEEEEEEvNS4_8identityESY_S19_vS1A_EENS_8epilogue10collective18CollectiveEpilogueINS1C_23Sm100TmaWarpSpecializedILi4ELi2ELi16ELb1ELb0EEEJSG_NS5_IJNSR_ISE_SB_EENSR_IS15_SB_EEEEEfSH_fSH_NS1C_6fusion15FusionCallbacksIS1G_NS1K_17LinearCombinationIffffLNS_15FloatRoundStyleE2EEESG_S1J_JEEENS4_5SM1004TMEM4LOAD26SM100_TMEM_LOAD_16dp128b8xESY_S19_NS4_17SM75_U32x4_LDSM_NENS4_14SM90_TMA_STOREES19_NS4_17SM90_U32x4_STSM_NENS4_39AutoVectorizingCopyWithAssumedAlignmentILi128EEEEEEvvEEEEvNT_6ParamsE)
        /*0038*/ 	.word	0x00000000


	//----- nvinfo : EIATTR_MIN_STACK_SIZE
	.align		4
.L_27:
        /*003c*/ 	.byte	0x04, 0x12
        /*003e*/ 	.short	(.L_29 - .L_28)
	.align		4
.L_28:
        /*0040*/ 	.word	index@(_ZN7cutlass13device_kernelINS_4gemm6kernel13GemmUniversalIN4cute5tupleIJiiiiEEENS1_10collective13CollectiveMmaINS1_35MainloopSm100TmaUmmaWarpSpecializedILi2ELi2ELi4ENS5_IJNS4_1CILi1EEESB_SB_EEEEENS5_IJNSA_ILi64EEENSA_ILi128EEESF_EEEfNS5_IJlSB_lEEEfSH_NS4_8TiledMMAINS4_8MMA_AtomIJNS4_17SM100_MMA_TF32_SSINS_10tfloat32_tESL_fLi64ELi128ELNS4_4UMMA5MajorE0ELSN_0ELNSM_7ScaleInE0ELSO_0EEEEEENS4_6LayoutISC_NS5_IJNSA_ILi0EEESS_SS_EEEEENS5_IJNS4_10UnderscoreESV_SV_EEEEENS4_13SM90_TMA_LOADENS4_14ComposedLayoutINS4_7SwizzleILi3ELi4ELi3EEENS4_18smem_ptr_flag_bitsILi32EEENSR_INS5_IJNSA_ILi8EEENSA_ILi32EEEEEENS5_IJS15_SB_EEEEEEEvNS4_8identityESY_S19_vS1A_EENS_8epilogue10collective18CollectiveEpilogueINS1C_23Sm100TmaWarpSpecializedILi4ELi2ELi16ELb1ELb0EEEJSG_NS5_IJNSR_ISE_SB_EENSR_IS15_SB_EEEEEfSH_fSH_NS1C_6fusion15FusionCallbacksIS1G_NS1K_17LinearCombinationIffffLNS_15FloatRoundStyleE2EEESG_S1J_JEEENS4_5SM1004TMEM4LOAD26SM100_TMEM_LOAD_16dp128b8xESY_S19_NS4_17SM75_U32x4_LDSM_NENS4_14SM90_TMA_STOREES19_NS4_17SM90_U32x4_STSM_NENS4_39AutoVectorizingCopyWithAssumedAlignmentILi128EEEEEEvvEEEEvNT_6ParamsE)
        /*0044*/ 	.word	0x00000000
.L_29:


//--------------------- .nv.compat                --------------------------
	.section	.nv.compat,"",@"SHT_CUDA_COMPAT_INFO"
	.align	4
        /*0000*/ 	.byte	0x02, 0x09, 0x01, 0x00, 0x02, 0x02, 0x02, 0x00, 0x02, 0x05, 0x05, 0x00, 0x03, 0x07, 0x01, 0x01
        /*0010*/ 	.byte	0x02, 0x03, 0x01, 0x00, 0x02, 0x06, 0x01, 0x00, 0x04, 0x0b, 0x08, 0x00, 0x09, 0x00, 0x00, 0x00
        /*0020*/ 	.byte	0x00, 0x00, 0x00, 0x00


//--------------------- .nv.info._ZN7cutlass13device_kernelINS_4gemm6kernel13GemmUniversalIN4cute5tupleIJiiiiEEENS1_10collective13CollectiveMmaINS1_35MainloopSm100TmaUmmaWarpSpecializedILi2ELi2ELi4ENS5_IJNS4_1CILi1EEESB_SB_EEEEENS5_IJNSA_ILi64EEENSA_ILi128EEESF_EEEfNS5_IJlSB_lEEEfSH_NS4_8TiledMMAINS4_8MMA_AtomIJNS4_17SM100_MMA_TF32_SSINS_10tfloat32_tESL_fLi64ELi128ELNS4_4UMMA5MajorE0ELSN_0ELNSM_7ScaleInE0ELSO_0EEEEEENS4_6LayoutISC_NS5_IJNSA_ILi0EEESS_SS_EEEEENS5_IJNS4_10UnderscoreESV_SV_EEEEENS4_13SM90_TMA_LOADENS4_14ComposedLayoutINS4_7SwizzleILi3ELi4ELi3EEENS4_18smem_ptr_flag_bitsILi32EEENSR_INS5_IJNSA_ILi8EEENSA_ILi32EEEEEENS5_IJS15_SB_EEEEEEEvNS4_8identityESY_S19_vS1A_EENS_8epilogue10collective18CollectiveEpilogueINS1C_23Sm100TmaWarpSpecializedILi4ELi2ELi16ELb1ELb0EEEJSG_NS5_IJNSR_ISE_SB_EENSR_IS15_SB_EEEEEfSH_fSH_NS1C_6fusion15FusionCallbacksIS1G_NS1K_17LinearCombinationIffffLNS_15FloatRoundStyleE2EEESG_S1J_JEEENS4_5SM1004TMEM4LOAD26SM100_TMEM_LOAD_16dp128b8xESY_S19_NS4_17SM75_U32x4_LDSM_NENS4_14SM90_TMA_STOREES19_NS4_17SM90_U32x4_STSM_NENS4_39AutoVectorizingCopyWithAssumedAlignmentILi128EEEEEEvvEEEEvNT_6ParamsE --------------------------
	.section	.nv.info._ZN7cutlass13device_kernelINS_4gemm6kernel13GemmUniversalIN4cute5tupleIJiiiiEEENS1_10collective13CollectiveMmaINS1_35MainloopSm100TmaUmmaWarpSpecializedILi2ELi2ELi4ENS5_IJNS4_1CILi1EEESB_SB_EEEEENS5_IJNSA_ILi64EEENSA_ILi128EEESF_EEEfNS5_IJlSB_lEEEfSH_NS4_8TiledMMAINS4_8MMA_AtomIJNS4_17SM100_MMA_TF32_SSINS_10tfloat32_tESL_fLi64ELi128ELNS4_4UMMA5MajorE0ELSN_0ELNSM_7ScaleInE0ELSO_0EEEEEENS4_6LayoutISC_NS5_IJNSA_ILi0EEESS_SS_EEEEENS5_IJNS4_10UnderscoreESV_SV_EEEEENS4_13SM90_TMA_LOADENS4_14ComposedLayoutINS4_7SwizzleILi3ELi4ELi3EEENS4_18smem_ptr_flag_bitsILi32EEENSR_INS5_IJNSA_ILi8EEENSA_ILi32EEEEEENS5_IJS15_SB_EEEEEEEvNS4_8identityESY_S19_vS1A_EENS_8epilogue10collective18CollectiveEpilogueINS1C_23Sm100TmaWarpSpecializedILi4ELi2ELi16ELb1ELb0EEEJSG_NS5_IJNSR_ISE_SB_EENSR_IS15_SB_EEEEEfSH_fSH_NS1C_6fusion15FusionCallbacksIS1G_NS1K_17LinearCombinationIffffLNS_15FloatRoundStyleE2EEESG_S1J_JEEENS4_5SM1004TMEM4LOAD26SM100_TMEM_LOAD_16dp128b8xESY_S19_NS4_17SM75_U32x4_LDSM_NENS4_14SM90_TMA_STOREES19_NS4_17SM90_U32x4_STSM_NENS4_39AutoVectorizingCopyWithAssumedAlignmentILi128EEEEEEvvEEEEvNT_6ParamsE,"",@"SHT_CUDA_INFO"
	.sectionflags	@""
	.align	4


	//----- nvinfo : EIATTR_CUDA_API_VERSION
	.align		4
        /*0000*/ 	.byte	0x04, 0x37
        /*0002*/ 	.short	(.L_31 - .L_30)
.L_30:
        /*0004*/ 	.word	0x00000082


	//----- nvinfo : EIATTR_KPARAM_INFO
	.align		4
.L_31:
        /*0008*/ 	.byte	0x04, 0x17
        /*000a*/ 	.short	(.L_33 - .L_32)
.L_32:
        /*000c*/ 	.word	0x00000000
        /*0010*/ 	.short	0x0000
        /*0012*/ 	.short	0x0000
        /*0014*/ 	.byte	0x00, 0xf0, 0x01, 0x20


	//----- nvinfo : EIATTR_AT_ENTRY_FRAGMENTS
	.align		4
.L_33:
        /*0018*/ 	.byte	0x04, 0x4f
        /*001a*/ 	.short	(.L_35 - .L_34)


	//   ....[0]....
.L_34:
        /*001c*/ 	.word	0x00000006


	//----- nvinfo : EIATTR_RESERVED_SMEM_USED
	.align		4
.L_35:
        /*0020*/ 	.byte	0x01, 0x41
	.zero		2


	//----- nvinfo : EIATTR_SPARSE_MMA_MASK
	.align		4
        /*0024*/ 	.byte	0x03, 0x50
        /*0026*/ 	.short	0x0000


	//----- nvinfo : EIATTR_TCGEN05_1CTA_USED
	.align		4
        /*0028*/ 	.byte	0x01, 0x51
	.zero		2


	//----- nvinfo : EIATTR_MAXREG_COUNT
	.align		4
        /*002c*/ 	.byte	0x03, 0x1b
        /*002e*/ 	.short	0x00ff


	//----- nvinfo : EIATTR_NUM_BARRIERS
	.align		4
        /*0030*/ 	.byte	0x02, 0x4c
        /*0032*/ 	.byte	0x07
	.zero		1


	//----- nvinfo : EIATTR_EXTERNS
	.align		4
        /*0034*/ 	.byte	0x04, 0x0f
        /*0036*/ 	.short	(.L_37 - .L_36)


	//   ....[0]....
	.align		4
.L_36:
        /*0038*/ 	.word	index@(__assertfail)


	//----- nvinfo : EIATTR_MERCURY_ISA_VERSION
	.align		4
.L_37:
        /*003c*/ 	.byte	0x03, 0x5f
        /*003e*/ 	.short	0x0101


	//----- nvinfo : EIATTR_INT_WARP_WIDE_INSTR_OFFSETS
	.align		4
        /*0040*/ 	.byte	0x04, 0x31
        /*0042*/ 	.short	(.L_39 - .L_38)


	//   ....[0]....
.L_38:
        /*0044*/ 	.word	0x00002240


	//   ....[1]....
        /*0048*/ 	.word	0x00004070


	//   ....[2]....
        /*004c*/ 	.word	0x000040a0


	//   ....[3]....
        /*0050*/ 	.word	0x000040c0


	//   ....[4]....
        /*0054*/ 	.word	0x000049f0


	//   ....[5]....
        /*0058*/ 	.word	0x00004a50


	//   ....[6]....
        /*005c*/ 	.word	0x00004b40


	//   ....[7]....
        /*0060*/ 	.word	0x00004bb0


	//   ....[8]....
        /*0064*/ 	.word	0x00004cc0


	//   ....[9]....
        /*0068*/ 	.word	0x00004d50


	//   ....[10]....
        /*006c*/ 	.word	0x00004f20


	//   ....[11]....
        /*0070*/ 	.word	0x00004fd0


	//----- nvinfo : EIATTR_COOP_GROUP_MASK_REGIDS
	.align		4
.L_39:
        /*0074*/ 	.byte	0x04, 0x29
        /*0076*/ 	.short	(.L_41 - .L_40)


	//   ....[0]....
.L_40:
        /*0078*/ 	.word	0xffffffff


	//   ....[1]....
        /*007c*/ 	.word	0xffffffff


	//   ....[2]....
        /*0080*/ 	.word	0xffffffff


	//   ....[3]....
        /*0084*/ 	.word	0xffffffff


	//   ....[4]....
        /*0088*/ 	.word	0xffffffff


	//   ....[5]....
        /*008c*/ 	.word	0xffffffff


	//   ....[6]....
        /*0090*/ 	.word	0xffffffff


	//   ....[7]....
        /*0094*/ 	.word	0xffffffff


	//   ....[8]....
        /*0098*/ 	.word	0xffffffff


	//   ....[9]....
        /*009c*/ 	.word	0xffffffff


	//   ....[10]....
        /*00a0*/ 	.word	0xffffffff


	//   ....[11]....
        /*00a4*/ 	.word	0xffffffff


	//   ....[12]....
        /*00a8*/ 	.word	0xffffffff


	//----- nvinfo : EIATTR_COOP_GROUP_INSTR_OFFSETS
	.align		4
.L_41:
        /*00ac*/ 	.byte	0x04, 0x28
        /*00ae*/ 	.short	(.L_43 - .L_42)


	//   ....[0]....
.L_42:
        /*00b0*/ 	.word	0x00000090


	//   ....[1]....
        /*00b4*/ 	.word	0x000004d0


	//   ....[2]....
        /*00b8*/ 	.word	0x00000600


	//   ....[3]....
        /*00bc*/ 	.word	0x000007a0


	//   ....[4]....
        /*00c0*/ 	.word	0x000008a0


	//   ....[5]....
        /*00c4*/ 	.word	0x00000a10


	//   ....[6]....
        /*00c8*/ 	.word	0x00000bb0


	//   ....[7]....
        /*00cc*/ 	.word	0x00002120


	//   ....[8]....
        /*00d0*/ 	.word	0x00002de0


	//   ....[9]....
        /*00d4*/ 	.word	0x00002ff0


	//   ....[10]....
        /*00d8*/ 	.word	0x00003020


	//   ....[11]....
        /*00dc*/ 	.word	0x00003f40


	//   ....[12]....
        /*00e0*/ 	.word	0x00004180


	//----- nvinfo : EIATTR_VRC_CTA_INIT_COUNT
	.align		4
.L_43:
        /*00e4*/ 	.byte	0x02, 0x4a
        /*00e6*/ 	.byte	0x80
	.zero		1


	//----- nvinfo : EIATTR_SYSCALL_OFFSETS
	.align		4
        /*00e8*/ 	.byte	0x04, 0x46
        /*00ea*/ 	.short	(.L_45 - .L_44)


	//   ....[0]....
.L_44:
        /*00ec*/ 	.word	0x00005b40


	//   ....[1]....
        /*00f0*/ 	.word	0x00005c30


	//   ....[2]....
        /*00f4*/ 	.word	0x00006460


	//   ....[3]....
        /*00f8*/ 	.word	0x00006c20


	//   ....[4]....
        /*00fc*/ 	.word	0x00007380


	//   ....[5]....
        /*0100*/ 	.word	0x00007ae0


	//----- nvinfo : EIATTR_MBARRIER_INSTR_OFFSETS
	.align		4
.L_45:
        /*0104*/ 	.byte	0x04, 0x39
        /*0106*/ 	.short	(.L_47 - .L_46)


	//   ....[0]....
.L_46:
        /*0108*/ 	.word	0x000005b0
        /*010c*/ 	.word	0x000000ff
        /*0110*/ 	.word	0x00000000
        /*0114*/ 	.short	0x0100
        /*0116*/ 	.byte	0x04
	.zero		1


	//   ....[1]....
        /*0118*/ 	.word	0x000005c0
        /*011c*/ 	.word	0x000000ff
        /*0120*/ 	.word	0x00000010
        /*0124*/ 	.short	0x0100
        /*0126*/ 	.byte	0x04
	.zero		1


	//   ....[2]....
        /*0128*/ 	.word	0x000005d0
        /*012c*/ 	.word	0x000000ff
        /*0130*/ 	.word	0x00000008
        /*0134*/ 	.short	0x0100
        /*0136*/ 	.byte	0x04
	.zero		1


	//   ....[3]....
        /*0138*/ 	.word	0x000005e0
        /*013c*/ 	.word	0x000000ff
        /*0140*/ 	.word	0x00000018
        /*0144*/ 	.short	0x0100
        /*0146*/ 	.byte	0x04
	.zero		1


	//   ....[4]....
        /*0148*/ 	.word	0x00000710
        /*014c*/ 	.word	0x000000ff
        /*0150*/ 	.word	0x00000020
        /*0154*/ 	.short	0x0100
        /*0156*/ 	.byte	0x04
	.zero		1


	//   ....[5]....
        /*0158*/ 	.word	0x00000720
        /*015c*/ 	.word	0x000000ff
        /*0160*/ 	.word	0x00000040
        /*0164*/ 	.short	0x0100
        /*0166*/ 	.byte	0x04
	.zero		1


	//   ....[6]....
        /*0168*/ 	.word	0x00000730
        /*016c*/ 	.word	0x000000ff
        /*0170*/ 	.word	0x00000028
        /*0174*/ 	.short	0x0100
        /*0176*/ 	.byte	0x04
	.zero		1


	//   ....[7]....
        /*0178*/ 	.word	0x00000740
        /*017c*/ 	.word	0x000000ff
        /*0180*/ 	.word	0x00000048
        /*0184*/ 	.short	0x0100
        /*0186*/ 	.byte	0x04
	.zero		1


	//   ....[8]....
        /*0188*/ 	.word	0x00000750
        /*018c*/ 	.word	0x000000ff
        /*0190*/ 	.word	0x00000030
        /*0194*/ 	.short	0x0100
        /*0196*/ 	.byte	0x04
	.zero		1


	//   ....[9]....
        /*0198*/ 	.word	0x00000760
        /*019c*/ 	.word	0x000000ff
        /*01a0*/ 	.word	0x00000050
        /*01a4*/ 	.short	0x0100
        /*01a6*/ 	.byte	0x04
	.zero		1


	//   ....[10]....
        /*01a8*/ 	.word	0x00000770
        /*01ac*/ 	.word	0x000000ff
        /*01b0*/ 	.word	0x00000038
        /*01b4*/ 	.short	0x0100
        /*01b6*/ 	.byte	0x04
	.zero		1


	//   ....[11]....
        /*01b8*/ 	.word	0x00000780
        /*01bc*/ 	.word	0x000000ff
        /*01c0*/ 	.word	0x00000058
        /*01c4*/ 	.short	0x0100
        /*01c6*/ 	.byte	0x04
	.zero		1


	//   ....[12]....
        /*01c8*/ 	.word	0x00000870
        /*01cc*/ 	.word	0x000000ff
        /*01d0*/ 	.word	0x00000060
        /*01d4*/ 	.short	0x0100
        /*01d6*/ 	.byte	0x06
	.zero		1


	//   ....[13]....
        /*01d8*/ 	.word	0x00000880
        /*01dc*/ 	.word	0x000000ff
        /*01e0*/ 	.word	0x00000068
        /*01e4*/ 	.short	0x0100
        /*01e6*/ 	.byte	0x06
	.zero		1


	//   ....[14]....
        /*01e8*/ 	.word	0x000009c0
        /*01ec*/ 	.word	0x000000ff
        /*01f0*/ 	.word	0x00000070
        /*01f4*/ 	.short	0x0100
        /*01f6*/ 	.byte	0x06
	.zero		1


	//   ....[15]....
        /*01f8*/ 	.word	0x000009d0
        /*01fc*/ 	.word	0x000000ff
        /*0200*/ 	.word	0x00000080
        /*0204*/ 	.short	0x0100
        /*0206*/ 	.byte	0x06
	.zero		1


	//   ....[16]....
        /*0208*/ 	.word	0x000009e0
        /*020c*/ 	.word	0x000000ff
        /*0210*/ 	.word	0x00000078
        /*0214*/ 	.short	0x0100
        /*0216*/ 	.byte	0x06
	.zero		1


	//   ....[17]....
        /*0218*/ 	.word	0x000009f0
        /*021c*/ 	.word	0x000000ff
        /*0220*/ 	.word	0x00000088
        /*0224*/ 	.short	0x0100
        /*0226*/ 	.byte	0x06
	.zero		1


	//   ....[18]....
        /*0228*/ 	.word	0x00000b20
        /*022c*/ 	.word	0x000000ff
        /*0230*/ 	.word	0x00000090
        /*0234*/ 	.short	0x0100
        /*0236*/ 	.byte	0x04
	.zero		1


	//   ....[19]....
        /*0238*/ 	.word	0x00000b30
        /*023c*/ 	.word	0x000000ff
        /*0240*/ 	.word	0x000000b0
        /*0244*/ 	.short	0x0100
        /*0246*/ 	.byte	0x04
	.zero		1


	//   ....[20]....
        /*0248*/ 	.word	0x00000b40
        /*024c*/ 	.word	0x000000ff
        /*0250*/ 	.word	0x00000098
        /*0254*/ 	.short	0x0100
        /*0256*/ 	.byte	0x04
	.zero		1


	//   ....[21]....
        /*0258*/ 	.word	0x00000b50
        /*025c*/ 	.word	0x000000ff
        /*0260*/ 	.word	0x000000b8
        /*0264*/ 	.short	0x0100
        /*0266*/ 	.byte	0x04
	.zero		1


	//   ....[22]....
        /*0268*/ 	.word	0x00000b60
        /*026c*/ 	.word	0x000000ff
        /*0270*/ 	.word	0x000000a0
        /*0274*/ 	.short	0x0100
        /*0276*/ 	.byte	0x04
	.zero		1


	//   ....[23]....
        /*0278*/ 	.word	0x00000b70
        /*027c*/ 	.word	0x000000ff
        /*0280*/ 	.word	0x000000c0
        /*0284*/ 	.short	0x0100
        /*0286*/ 	.byte	0x04
	.zero		1


	//   ....[24]....
        /*0288*/ 	.word	0x00000b80
        /*028c*/ 	.word	0x000000ff
        /*0290*/ 	.word	0x000000a8
        /*0294*/ 	.short	0x0100
        /*0296*/ 	.byte	0x04
	.zero		1


	//   ....[25]....
        /*0298*/ 	.word	0x00000b90
        /*029c*/ 	.word	0x000000ff
        /*02a0*/ 	.word	0x000000c8
        /*02a4*/ 	.short	0x0100
        /*02a6*/ 	.byte	0x04
	.zero		1


	//   ....[26]....
        /*02a8*/ 	.word	0x00000c80
        /*02ac*/ 	.word	0x000000ff
        /*02b0*/ 	.word	0x000000d0
        /*02b4*/ 	.short	0x0100
        /*02b6*/ 	.byte	0x04
	.zero		1


	//   ....[27]....
        /*02b8*/ 	.word	0x00000c90
        /*02bc*/ 	.word	0x000000ff
        /*02c0*/ 	.word	0x000000e0
        /*02c4*/ 	.short	0x0100
        /*02c6*/ 	.byte	0x04
	.zero		1


	//   ....[28]....
        /*02c8*/ 	.word	0x00000ca0
        /*02cc*/ 	.word	0x000000ff
        /*02d0*/ 	.word	0x000000d8
        /*02d4*/ 	.short	0x0100
        /*02d6*/ 	.byte	0x04
	.zero		1


	//   ....[29]....
        /*02d8*/ 	.word	0x00000cb0
        /*02dc*/ 	.word	0x000000ff
        /*02e0*/ 	.word	0x000000e8
        /*02e4*/ 	.short	0x0100
        /*02e6*/ 	.byte	0x04
	.zero		1


	//   ....[30]....
        /*02e8*/ 	.word	0x00001580
        /*02ec*/ 	.word	0x00000002
        /*02f0*/ 	.word	0x000000e0
        /*02f4*/ 	.short	0x010a
        /*02f6*/ 	.byte	0xff
	.zero		1


	//   ....[31]....
        /*02f8*/ 	.word	0x000015b0
        /*02fc*/ 	.word	0x00000002
        /*0300*/ 	.word	0x000000d0
        /*0304*/ 	.short	0x0101
        /*0306*/ 	.byte	0xff
	.zero		1


	//   ....[32]....
        /*0308*/ 	.word	0x00001680
        /*030c*/ 	.word	0x000000ff
        /*0310*/ 	.word	0x00000010
        /*0314*/ 	.short	0x010a
        /*0316*/ 	.byte	0x04
	.zero		1


	//   ....[33]....
        /*0318*/ 	.word	0x00001720
        /*031c*/ 	.word	0x000000ff
        /*0320*/ 	.word	0x00000010
        /*0324*/ 	.short	0x010a
        /*0326*/ 	.byte	0x39
	.zero		1


	//   ....[34]....
        /*0328*/ 	.word	0x00001820
        /*032c*/ 	.word	0x000000ff
        /*0330*/ 	.word	0x00000010
        /*0334*/ 	.short	0x010a
        /*0336*/ 	.byte	0x04
	.zero		1


	//   ....[35]....
        /*0338*/ 	.word	0x00001be0
        /*033c*/ 	.word	0x000000ff
        /*0340*/ 	.word	0x00000068
        /*0344*/ 	.short	0x0101
        /*0346*/ 	.byte	0x0d
	.zero		1


	//   ....[36]....
        /*0348*/ 	.word	0x00001c00
        /*034c*/ 	.word	0x000000ff
        /*0350*/ 	.word	0x00000010
        /*0354*/ 	.short	0x010a
        /*0356*/ 	.byte	0x04
	.zero		1


	//   ....[37]....
        /*0358*/ 	.word	0x00001c80
        /*035c*/ 	.word	0x000000ff
        /*0360*/ 	.word	0x00000010
        /*0364*/ 	.short	0x010a
        /*0366*/ 	.byte	0x39
	.zero		1


	//   ....[38]....
        /*0368*/ 	.word	0x00001d80
        /*036c*/ 	.word	0x000000ff
        /*0370*/ 	.word	0x00000010
        /*0374*/ 	.short	0x010a
        /*0376*/ 	.byte	0x04
	.zero		1


	//   ....[39]....
        /*0378*/ 	.word	0x00002150
        /*037c*/ 	.word	0x00000002
        /*0380*/ 	.word	0x00000070
        /*0384*/ 	.short	0x010a
        /*0386*/ 	.byte	0xff
	.zero		1


	//   ....[40]....
        /*0388*/ 	.word	0x00002210
        /*038c*/ 	.word	0x00000002
        /*0390*/ 	.word	0x00000000
        /*0394*/ 	.short	0x0101
        /*0396*/ 	.byte	0xff
	.zero		1


	//   ....[41]....
        /*0398*/ 	.word	0x00002770
        /*039c*/ 	.word	0x000000ff
        /*03a0*/ 	.word	0x00000000
        /*03a4*/ 	.short	0x010a
        /*03a6*/ 	.byte	0x04
	.zero		1


	//   ....[42]....
        /*03a8*/ 	.word	0x00002810
        /*03ac*/ 	.word	0x00000000
        /*03b0*/ 	.word	0x00000000
        /*03b4*/ 	.short	0x010a
        /*03b6*/ 	.byte	0xff
	.zero		1


	//   ....[43]....
        /*03b8*/ 	.word	0x00002930
        /*03bc*/ 	.word	0x00000000
        /*03c0*/ 	.word	0x000000d0
        /*03c4*/ 	.short	0x010a
        /*03c6*/ 	.byte	0xff
	.zero		1


	//   ....[44]....
        /*03c8*/ 	.word	0x000029a0
        /*03cc*/ 	.word	0x00000000
        /*03d0*/ 	.word	0x00000000
        /*03d4*/ 	.short	0x0101
        /*03d6*/ 	.byte	0xff
	.zero		1


	//   ....[45]....
        /*03d8*/ 	.word	0x000029c0
        /*03dc*/ 	.word	0x000000ff
        /*03e0*/ 	.word	0x00000080
        /*03e4*/ 	.short	0x010a
        /*03e6*/ 	.byte	0x04
	.zero		1


	//   ....[46]....
        /*03e8*/ 	.word	0x00002ae0
        /*03ec*/ 	.word	0x00000000
        /*03f0*/ 	.word	0x00000070
        /*03f4*/ 	.short	0x010a
        /*03f6*/ 	.byte	0xff
	.zero		1


	//   ....[47]....
        /*03f8*/ 	.word	0x00002be0
        /*03fc*/ 	.word	0x00000000
        /*0400*/ 	.word	0x00000000
        /*0404*/ 	.short	0x0101
        /*0406*/ 	.byte	0xff
	.zero		1


	//   ....[48]....
        /*0408*/ 	.word	0x00002c70
        /*040c*/ 	.word	0x000000ff
        /*0410*/ 	.word	0x00000080
        /*0414*/ 	.short	0x0106
        /*0416*/ 	.byte	0x04
	.zero		1


	//   ....[49]....
        /*0418*/ 	.word	0x00002c90
        /*041c*/ 	.word	0x000000ff
        /*0420*/ 	.word	0x00000080
        /*0424*/ 	.short	0x010a
        /*0426*/ 	.byte	0x04
	.zero		1


	//   ....[50]....
        /*0428*/ 	.word	0x00002d20
        /*042c*/ 	.word	0x000000ff
        /*0430*/ 	.word	0x00000080
        /*0434*/ 	.short	0x0106
        /*0436*/ 	.byte	0x07
	.zero		1


	//   ....[51]....
        /*0438*/ 	.word	0x00002d60
        /*043c*/ 	.word	0x00000000
        /*0440*/ 	.word	0x00000080
        /*0444*/ 	.short	0x010a
        /*0446*/ 	.byte	0xff
	.zero		1


	//   ....[52]....
        /*0448*/ 	.word	0x00003270
        /*044c*/ 	.word	0x00000000
        /*0450*/ 	.word	0x00000070
        /*0454*/ 	.short	0x010a
        /*0456*/ 	.byte	0xff
	.zero		1


	//   ....[53]....
        /*0458*/ 	.word	0x00003380
        /*045c*/ 	.word	0x00000003
        /*0460*/ 	.word	0x00000000
        /*0464*/ 	.short	0x0101
        /*0466*/ 	.byte	0xff
	.zero		1


	//   ....[54]....
        /*0468*/ 	.word	0x00003390
        /*046c*/ 	.word	0x000000ff
        /*0470*/ 	.word	0x00000000
        /*0474*/ 	.short	0x010a
        /*0476*/ 	.byte	0x04
	.zero		1


	//   ....[55]....
        /*0478*/ 	.word	0x00003410
        /*047c*/ 	.word	0x000000ff
        /*0480*/ 	.word	0x000000b0
        /*0484*/ 	.short	0x010a
        /*0486*/ 	.byte	0x4b
	.zero		1


	//   ....[56]....
        /*0488*/ 	.word	0x000034f0
        /*048c*/ 	.word	0x000000ff
        /*0490*/ 	.word	0x00000000
        /*0494*/ 	.short	0x010a
        /*0496*/ 	.byte	0x05
	.zero		1


	//   ....[57]....
        /*0498*/ 	.word	0x00003640
        /*049c*/ 	.word	0x000000ff
        /*04a0*/ 	.word	0x00000000
        /*04a4*/ 	.short	0x010a
        /*04a6*/ 	.byte	0x07
	.zero		1


	//   ....[58]....
        /*04a8*/ 	.word	0x00003d70
        /*04ac*/ 	.word	0x000000ff
        /*04b0*/ 	.word	0x00000000
        /*04b4*/ 	.short	0x010a
        /*04b6*/ 	.byte	0x04
	.zero		1


	//   ....[59]....
        /*04b8*/ 	.word	0x00003e00
        /*04bc*/ 	.word	0x000000ff
        /*04c0*/ 	.word	0x00000000
        /*04c4*/ 	.short	0x010a
        /*04c6*/ 	.byte	0x05
	.zero		1


	//   ....[60]....
        /*04c8*/ 	.word	0x00003e90
        /*04cc*/ 	.word	0x000000ff
        /*04d0*/ 	.word	0x00000000
        /*04d4*/ 	.short	0x010a
        /*04d6*/ 	.byte	0x05
	.zero		1


	//   ....[61]....
        /*04d8*/ 	.word	0x00003f20
        /*04dc*/ 	.word	0x000000ff
        /*04e0*/ 	.word	0x00000000
        /*04e4*/ 	.short	0x010a
        /*04e6*/ 	.byte	0x04
	.zero		1


	//   ....[62]....
        /*04e8*/ 	.word	0x000043a0
        /*04ec*/ 	.word	0x00000000
        /*04f0*/ 	.word	0x00000070
        /*04f4*/ 	.short	0x010a
        /*04f6*/ 	.byte	0xff
	.zero		1


	//   ....[63]....
        /*04f8*/ 	.word	0x00004460
        /*04fc*/ 	.word	0x00000000
        /*0500*/ 	.word	0x00000000
        /*0504*/ 	.short	0x0101
        /*0506*/ 	.byte	0xff
	.zero		1


	//   ....[64]....
        /*0508*/ 	.word	0x00004780
        /*050c*/ 	.word	0x000000ff
        /*0510*/ 	.word	0x00000068
        /*0514*/ 	.short	0x010a
        /*0516*/ 	.byte	0x04
	.zero		1


	//   ....[65]....
        /*0518*/ 	.word	0x00004970
        /*051c*/ 	.word	0x000000ff
        /*0520*/ 	.word	0x00000040
        /*0524*/ 	.short	0x010a
        /*0526*/ 	.byte	0x04
	.zero		1


	//   ....[66]....
        /*0528*/ 	.word	0x00004af0
        /*052c*/ 	.word	0x000000ff
        /*0530*/ 	.word	0x00000020
        /*0534*/ 	.short	0x010b
        /*0536*/ 	.byte	0x04
	.zero		1


	//   ....[67]....
        /*0538*/ 	.word	0x00004b00
        /*053c*/ 	.word	0x000000ff
        /*0540*/ 	.word	0x00000000
        /*0544*/ 	.short	0x0101
        /*0546*/ 	.byte	0x05
	.zero		1


	//   ....[68]....
        /*0548*/ 	.word	0x00004b10
        /*054c*/ 	.word	0x000000ff
        /*0550*/ 	.word	0x00000048
        /*0554*/ 	.short	0x010a
        /*0556*/ 	.byte	0x04
	.zero		1


	//   ....[69]....
        /*0558*/ 	.word	0x00004c60
        /*055c*/ 	.word	0x000000ff
        /*0560*/ 	.word	0x00000028
        /*0564*/ 	.short	0x010b
        /*0566*/ 	.byte	0x04
	.zero		1


	//   ....[70]....
        /*0568*/ 	.word	0x00004c70
        /*056c*/ 	.word	0x000000ff
        /*0570*/ 	.word	0x00000000
        /*0574*/ 	.short	0x0101
        /*0576*/ 	.byte	0x05
	.zero		1


	//   ....[71]....
        /*0578*/ 	.word	0x00004c80
        /*057c*/ 	.word	0x000000ff
        /*0580*/ 	.word	0x00000050
        /*0584*/ 	.short	0x010a
        /*0586*/ 	.byte	0x04
	.zero		1


	//   ....[72]....
        /*0588*/ 	.word	0x00004e00
        /*058c*/ 	.word	0x000000ff
        /*0590*/ 	.word	0x00000030
        /*0594*/ 	.short	0x010b
        /*0596*/ 	.byte	0x04
	.zero		1


	//   ....[73]....
        /*0598*/ 	.word	0x00004e40
        /*059c*/ 	.word	0x000000ff
        /*05a0*/ 	.word	0x00000000
        /*05a4*/ 	.short	0x0101
        /*05a6*/ 	.byte	0x05
	.zero		1


	//   ....[74]....
        /*05a8*/ 	.word	0x00004e80
        /*05ac*/ 	.word	0x000000ff
        /*05b0*/ 	.word	0x00000058
        /*05b4*/ 	.short	0x010a
        /*05b6*/ 	.byte	0x04
	.zero		1


	//   ....[75]....
        /*05b8*/ 	.word	0x000050c0
        /*05bc*/ 	.word	0x000000ff
        /*05c0*/ 	.word	0x00000038
        /*05c4*/ 	.short	0x010b
        /*05c6*/ 	.byte	0x04
	.zero		1


	//   ....[76]....
        /*05c8*/ 	.word	0x000050e0
        /*05cc*/ 	.word	0x000000ff
        /*05d0*/ 	.word	0x00000000
        /*05d4*/ 	.short	0x0101
        /*05d6*/ 	.byte	0x0d
	.zero		1


	//   ....[77]....
        /*05d8*/ 	.word	0x00005110
        /*05dc*/ 	.word	0x000000ff
        /*05e0*/ 	.word	0x00000040
        /*05e4*/ 	.short	0x010a
        /*05e6*/ 	.byte	0x04
	.zero		1


	//   ....[78]....
        /*05e8*/ 	.word	0x00005130
        /*05ec*/ 	.word	0x000000ff
        /*05f0*/ 	.word	0x00000048
        /*05f4*/ 	.short	0x010a
        /*05f6*/ 	.byte	0x04
	.zero		1


	//   ....[79]....
        /*05f8*/ 	.word	0x00005150
        /*05fc*/ 	.word	0x000000ff
        /*0600*/ 	.word	0x00000050
        /*0604*/ 	.short	0x010a
        /*0606*/ 	.byte	0x04
	.zero		1


	//   ....[80]....
        /*0608*/ 	.word	0x00005190
        /*060c*/ 	.word	0x00000000
        /*0610*/ 	.word	0x00000058
        /*0614*/ 	.short	0x010a
        /*0616*/ 	.byte	0xff
	.zero		1


	//   ....[81]....
        /*0618*/ 	.word	0x00005500
        /*061c*/ 	.word	0x00000000
        /*0620*/ 	.word	0x00000070
        /*0624*/ 	.short	0x010a
        /*0626*/ 	.byte	0xff
	.zero		1


	//   ....[82]....
        /*0628*/ 	.word	0x00005610
        /*062c*/ 	.word	0x00000000
        /*0630*/ 	.word	0x00000000
        /*0634*/ 	.short	0x0101
        /*0636*/ 	.byte	0xff
	.zero		1


	//   ....[83]....
        /*0638*/ 	.word	0x00006090
        /*063c*/ 	.word	0x000000ff
        /*0640*/ 	.word	0x00000020
        /*0644*/ 	.short	0x010a
        /*0646*/ 	.byte	0x24
	.zero		1


	//   ....[84]....
        /*0648*/ 	.word	0x000060d0
        /*064c*/ 	.word	0x00000056
        /*0650*/ 	.word	0x00000090
        /*0654*/ 	.short	0x010a
        /*0656*/ 	.byte	0xff
	.zero		1


	//   ....[85]....
        /*0658*/ 	.word	0x00006240
        /*065c*/ 	.word	0x000000ff
        /*0660*/ 	.word	0x00000020
        /*0664*/ 	.short	0x010a
        /*0666*/ 	.byte	0x24
	.zero		1


	//   ....[86]....
        /*0668*/ 	.word	0x00006340
        /*066c*/ 	.word	0x00000056
        /*0670*/ 	.word	0x00000090
        /*0674*/ 	.short	0x010a
        /*0676*/ 	.byte	0xff
	.zero		1


	//   ....[87]....
        /*0678*/ 	.word	0x00006940
        /*067c*/ 	.word	0x00000000
        /*0680*/ 	.word	0x00000000
        /*0684*/ 	.short	0x0101
        /*0686*/ 	.byte	0xff
	.zero		1


	//   ....[88]....
        /*0688*/ 	.word	0x00006950
        /*068c*/ 	.word	0x00000002
        /*0690*/ 	.word	0x00000020
        /*0694*/ 	.short	0x010a
        /*0696*/ 	.byte	0xff
	.zero		1


	//   ....[89]....
        /*0698*/ 	.word	0x00006a20
        /*069c*/ 	.word	0x00000002
        /*06a0*/ 	.word	0x00000020
        /*06a4*/ 	.short	0x010a
        /*06a6*/ 	.byte	0xff
	.zero		1


	//   ....[90]....
        /*06a8*/ 	.word	0x000070a0
        /*06ac*/ 	.word	0x00000010
        /*06b0*/ 	.word	0x00000000
        /*06b4*/ 	.short	0x0101
        /*06b6*/ 	.byte	0xff
	.zero		1


	//   ....[91]....
        /*06b8*/ 	.word	0x000070c0
        /*06bc*/ 	.word	0x00000000
        /*06c0*/ 	.word	0x00000020
        /*06c4*/ 	.short	0x010a
        /*06c6*/ 	.byte	0xff
	.zero		1


	//   ....[92]....
        /*06c8*/ 	.word	0x00007180
        /*06cc*/ 	.word	0x00000000
        /*06d0*/ 	.word	0x00000020
        /*06d4*/ 	.short	0x010a
        /*06d6*/ 	.byte	0xff
	.zero		1


	//   ....[93]....
        /*06d8*/ 	.word	0x00007800
        /*06dc*/ 	.word	0x00000010
        /*06e0*/ 	.word	0x00000000
        /*06e4*/ 	.short	0x0101
        /*06e6*/ 	.byte	0xff
	.zero		1


	//   ....[94]....
        /*06e8*/ 	.word	0x00007820
        /*06ec*/ 	.word	0x00000002
        /*06f0*/ 	.word	0x00000020
        /*06f4*/ 	.short	0x010a
        /*06f6*/ 	.byte	0xff
	.zero		1


	//   ....[95]....
        /*06f8*/ 	.word	0x000078e0
        /*06fc*/ 	.word	0x00000002
        /*0700*/ 	.word	0x00000020
        /*0704*/ 	.short	0x010a
        /*0706*/ 	.byte	0xff
	.zero		1


	//   ....[96]....
        /*0708*/ 	.word	0x00007bd0
        /*070c*/ 	.word	0x000000ff
        /*0710*/ 	.word	0x00000000
        /*0714*/ 	.short	0x0101
        /*0716*/ 	.byte	0x04
	.zero		1


	//   ....[97]....
        /*0718*/ 	.word	0x00007fe0
        /*071c*/ 	.word	0x00000000
        /*0720*/ 	.word	0x00000000
        /*0724*/ 	.short	0x0101
        /*0726*/ 	.byte	0xff
	.zero		1


	//   ....[98]....
        /*0728*/ 	.word	0x00008250
        /*072c*/ 	.word	0x000000ff
        /*0730*/ 	.word	0x00000000
        /*0734*/ 	.short	0x0101
        /*0736*/ 	.byte	0x04
	.zero		1


	//   ....[99]....
        /*0738*/ 	.word	0x00008270
        /*073c*/ 	.word	0x00000002
        /*0740*/ 	.word	0x000000e0
        /*0744*/ 	.short	0x010a
        /*0746*/ 	.byte	0xff
	.zero		1


	//   ....[100]....
        /*0748*/ 	.word	0x000082d0
        /*074c*/ 	.word	0x00000002
        /*0750*/ 	.word	0x00000010
        /*0754*/ 	.short	0x010a
        /*0756*/ 	.byte	0xff
	.zero		1


	//   ....[101]....
        /*0758*/ 	.word	0x00008330
        /*075c*/ 	.word	0x00000002
        /*0760*/ 	.word	0x00000010
        /*0764*/ 	.short	0x010a
        /*0766*/ 	.byte	0xff
	.zero		1


	//   ....[102]....
        /*0768*/ 	.word	0x00008380
        /*076c*/ 	.word	0x00000002
        /*0770*/ 	.word	0x00000070
        /*0774*/ 	.short	0x010a
        /*0776*/ 	.byte	0xff
	.zero		1


	//   ....[103]....
        /*0778*/ 	.word	0x000083e0
        /*077c*/ 	.word	0x00000000
        /*0780*/ 	.word	0x00000000
        /*0784*/ 	.short	0x010a
        /*0786*/ 	.byte	0xff
	.zero		1


	//   ....[104]....
        /*0788*/ 	.word	0x00008430
        /*078c*/ 	.word	0x00000000
        /*0790*/ 	.word	0x000000d0
        /*0794*/ 	.short	0x010a
        /*0796*/ 	.byte	0xff
	.zero		1


	//   ....[105]....
        /*0798*/ 	.word	0x00008490
        /*079c*/ 	.word	0x00000000
        /*07a0*/ 	.word	0x00000080
        /*07a4*/ 	.short	0x010a
        /*07a6*/ 	.byte	0xff
	.zero		1


	//   ....[106]....
        /*07a8*/ 	.word	0x000084e0
        /*07ac*/ 	.word	0x00000000
        /*07b0*/ 	.word	0x00000070
        /*07b4*/ 	.short	0x010a
        /*07b6*/ 	.byte	0xff
	.zero		1


	//   ....[107]....
        /*07b8*/ 	.word	0x00008540
        /*07bc*/ 	.word	0x00000000
        /*07c0*/ 	.word	0x00000080
        /*07c4*/ 	.short	0x010a
        /*07c6*/ 	.byte	0xff
	.zero		1


	//   ....[108]....
        /*07c8*/ 	.word	0x00008590
        /*07cc*/ 	.word	0x00000000
        /*07d0*/ 	.word	0x00000070
        /*07d4*/ 	.short	0x010a
        /*07d6*/ 	.byte	0xff
	.zero		1


	//   ....[109]....
        /*07d8*/ 	.word	0x000085f0
        /*07dc*/ 	.word	0x00000002
        /*07e0*/ 	.word	0x000000b0
        /*07e4*/ 	.short	0x010a
        /*07e6*/ 	.byte	0xff
	.zero		1


	//   ....[110]....
        /*07e8*/ 	.word	0x00008650
        /*07ec*/ 	.word	0x00000000
        /*07f0*/ 	.word	0x00000000
        /*07f4*/ 	.short	0x010a
        /*07f6*/ 	.byte	0xff
	.zero		1


	//   ....[111]....
        /*07f8*/ 	.word	0x000086b0
        /*07fc*/ 	.word	0x00000000
        /*0800*/ 	.word	0x00000000
        /*0804*/ 	.short	0x010a
        /*0806*/ 	.byte	0xff
	.zero		1


	//   ....[112]....
        /*0808*/ 	.word	0x00008710
        /*080c*/ 	.word	0x00000000
        /*0810*/ 	.word	0x00000000
        /*0814*/ 	.short	0x010a
        /*0816*/ 	.byte	0xff
	.zero		1


	//   ....[113]....
        /*0818*/ 	.word	0x00008770
        /*081c*/ 	.word	0x00000000
        /*0820*/ 	.word	0x00000000
        /*0824*/ 	.short	0x010a
        /*0826*/ 	.byte	0xff
	.zero		1


	//   ....[114]....
        /*0828*/ 	.word	0x000087d0
        /*082c*/ 	.word	0x00000000
        /*0830*/ 	.word	0x00000000
        /*0834*/ 	.short	0x010a
        /*0836*/ 	.byte	0xff
	.zero		1


	//   ....[115]....
        /*0838*/ 	.word	0x00008820
        /*083c*/ 	.word	0x00000000
        /*0840*/ 	.word	0x00000070
        /*0844*/ 	.short	0x010a
        /*0846*/ 	.byte	0xff
	.zero		1


	//   ....[116]....
        /*0848*/ 	.word	0x00008880
        /*084c*/ 	.word	0x00000000
        /*0850*/ 	.word	0x00000068
        /*0854*/ 	.short	0x010a
        /*0856*/ 	.byte	0xff
	.zero		1


	//   ....[117]....
        /*0858*/ 	.word	0x000088e0
        /*085c*/ 	.word	0x00000000
        /*0860*/ 	.word	0x00000040
        /*0864*/ 	.short	0x010a
        /*0866*/ 	.byte	0xff
	.zero		1


	//   ....[118]....
        /*0868*/ 	.word	0x00008940
        /*086c*/ 	.word	0x00000000
        /*0870*/ 	.word	0x00000048
        /*0874*/ 	.short	0x010a
        /*0876*/ 	.byte	0xff
	.zero		1


	//   ....[119]....
        /*0878*/ 	.word	0x000089a0
        /*087c*/ 	.word	0x00000000
        /*0880*/ 	.word	0x00000050
        /*0884*/ 	.short	0x010a
        /*0886*/ 	.byte	0xff
	.zero		1


	//   ....[120]....
        /*0888*/ 	.word	0x00008a00
        /*088c*/ 	.word	0x00000000
        /*0890*/ 	.word	0x00000058
        /*0894*/ 	.short	0x010a
        /*0896*/ 	.byte	0xff
	.zero		1


	//   ....[121]....
        /*0898*/ 	.word	0x00008a60
        /*089c*/ 	.word	0x00000000
        /*08a0*/ 	.word	0x00000040
        /*08a4*/ 	.short	0x010a
        /*08a6*/ 	.byte	0xff
	.zero		1


	//   ....[122]....
        /*08a8*/ 	.word	0x00008ac0
        /*08ac*/ 	.word	0x00000000
        /*08b0*/ 	.word	0x00000048
        /*08b4*/ 	.short	0x010a
        /*08b6*/ 	.byte	0xff
	.zero		1


	//   ....[123]....
        /*08b8*/ 	.word	0x00008b20
        /*08bc*/ 	.word	0x00000000
        /*08c0*/ 	.word	0x00000050
        /*08c4*/ 	.short	0x010a
        /*08c6*/ 	.byte	0xff
	.zero		1


	//   ....[124]....
        /*08c8*/ 	.word	0x00008b70
        /*08cc*/ 	.word	0x00000000
        /*08d0*/ 	.word	0x00000070
        /*08d4*/ 	.short	0x010a
        /*08d6*/ 	.byte	0xff
	.zero		1


	//   ....[125]....
        /*08d8*/ 	.word	0x00008bd0
        /*08dc*/ 	.word	0x00000000
        /*08e0*/ 	.word	0x00000020
        /*08e4*/ 	.short	0x010a
        /*08e6*/ 	.byte	0xff
	.zero		1


	//   ....[126]....
        /*08e8*/ 	.word	0x00008c20
        /*08ec*/ 	.word	0x00000056
        /*08f0*/ 	.word	0x00000090
        /*08f4*/ 	.short	0x010a
        /*08f6*/ 	.byte	0xff
	.zero		1


	//   ....[127]....
        /*08f8*/ 	.word	0x00008c70
        /*08fc*/ 	.word	0x00000002
        /*0900*/ 	.word	0x00000020
        /*0904*/ 	.short	0x010a
        /*0906*/ 	.byte	0xff
	.zero		1


	//   ....[128]....
        /*0908*/ 	.word	0x00008cc0
        /*090c*/ 	.word	0x00000000
        /*0910*/ 	.word	0x00000020
        /*0914*/ 	.short	0x010a
        /*0916*/ 	.byte	0xff
	.zero		1


	//   ....[129]....
        /*0918*/ 	.word	0x00008d10
        /*091c*/ 	.word	0x00000002
        /*0920*/ 	.word	0x00000020
        /*0924*/ 	.short	0x010a
        /*0926*/ 	.byte	0xff
	.zero		1


	//----- nvinfo : EIATTR_NUM_MBARRIERS
	.align		4
.L_47:
        /*0928*/ 	.byte	0x03, 0x38
        /*092a*/ 	.short	0x001e


	//----- nvinfo : EIATTR_EXIT_INSTR_OFFSETS
	.align		4
        /*092c*/ 	.byte	0x04, 0x1c
        /*092e*/ 	.short	(.L_49 - .L_48)


	//   ....[0]....
.L_48:
        /*0930*/ 	.word	0x00002840


	//   ....[1]....
        /*0934*/ 	.word	0x00002d30


	//   ....[2]....
        /*0938*/ 	.word	0x00002d90


	//   ....[3]....
        /*093c*/ 	.word	0x00004190


	//   ....[4]....
        /*0940*/ 	.word	0x000051c0


	//   ....[5]....
        /*0944*/ 	.word	0x00005200


	//   ....[6]....
        /*0948*/ 	.word	0x00008140


	//   ....[7]....
        /*094c*/ 	.word	0x000081c0


	//   ....[8]....
        /*0950*/ 	.word	0x000081f0


	//   ....[9]....
        /*0954*/ 	.word	0x00008260


	//----- nvinfo : EIATTR_MAX_THREADS
	.align		4
.L_49:
        /*0958*/ 	.byte	0x04, 0x05
        /*095a*/ 	.short	(.L_51 - .L_50)
.L_50:
        /*095c*/ 	.word	0x00000100
        /*0960*/ 	.word	0x00000001
        /*0964*/ 	.word	0x00000001


	//----- nvinfo : EIATTR_CRS_STACK_SIZE
	.align		4
.L_51:
        /*0968*/ 	.byte	0x04, 0x1e
        /*096a*/ 	.short	(.L_53 - .L_52)
.L_52:
        /*096c*/ 	.word	0x00000000


	//----- nvinfo : EIATTR_CBANK_PARAM_SIZE
	.align		4
.L_53:
        /*0970*/ 	.byte	0x03, 0x19
        /*0972*/ 	.short	0x0800


	//----- nvinfo : EIATTR_PARAM_CBANK
	.align		4
        /*0974*/ 	.byte	0x04, 0x0a
        /*0976*/ 	.short	(.L_55 - .L_54)
	.align		4
.L_54:
        /*0978*/ 	.word	index@(.nv.constant0._ZN7cutlass13device_kernelINS_4gemm6kernel13GemmUniversalIN4cute5tupleIJiiiiEEENS1_10collective13CollectiveMmaINS1_35MainloopSm100TmaUmmaWarpSpecializedILi2ELi2ELi4ENS5_IJNS4_1CILi1EEESB_SB_EEEEENS5_IJNSA_ILi64EEENSA_ILi128EEESF_EEEfNS5_IJlSB_lEEEfSH_NS4_8TiledMMAINS4_8MMA_AtomIJNS4_17SM100_MMA_TF32_SSINS_10tfloat32_tESL_fLi64ELi128ELNS4_4UMMA5MajorE0ELSN_0ELNSM_7ScaleInE0ELSO_0EEEEEENS4_6LayoutISC_NS5_IJNSA_ILi0EEESS_SS_EEEEENS5_IJNS4_10UnderscoreESV_SV_EEEEENS4_13SM90_TMA_LOADENS4_14ComposedLayoutINS4_7SwizzleILi3ELi4ELi3EEENS4_18smem_ptr_flag_bitsILi32EEENSR_INS5_IJNSA_ILi8EEENSA_ILi32EEEEEENS5_IJS15_SB_EEEEEEEvNS4_8identityESY_S19_vS1A_EENS_8epilogue10collective18CollectiveEpilogueINS1C_23Sm100TmaWarpSpecializedILi4ELi2ELi16ELb1ELb0EEEJSG_NS5_IJNSR_ISE_SB_EENSR_IS15_SB_EEEEEfSH_fSH_NS1C_6fusion15FusionCallbacksIS1G_NS1K_17LinearCombinationIffffLNS_15FloatRoundStyleE2EEESG_S1J_JEEENS4_5SM1004TMEM4LOAD26SM100_TMEM_LOAD_16dp128b8xESY_S19_NS4_17SM75_U32x4_LDSM_NENS4_14SM90_TMA_STOREES19_NS4_17SM90_U32x4_STSM_NENS4_39AutoVectorizingCopyWithAssumedAlignmentILi128EEEEEEvvEEEEvNT_6ParamsE)
        /*097c*/ 	.short	0x0380
        /*097e*/ 	.short	0x0800


	//----- nvinfo : EIATTR_SW_WAR
	.align		4
.L_55:
        /*0980*/ 	.byte	0x04, 0x36
        /*0982*/ 	.short	(.L_57 - .L_56)
.L_56:
        /*0984*/ 	.word	0x00000008
.L_57:


//--------------------- .nv.callgraph             --------------------------
	.section	.nv.callgraph,"",@"SHT_CUDA_CALLGRAPH"
	.align	4
	.sectionentsize	8
	.align		4
        /*0000*/ 	.word	0x00000000
	.align		4
        /*0004*/ 	.word	0xffffffff
	.align		4
        /*0008*/ 	.word	index@(_ZN7cutlass13device_kernelINS_4gemm6kernel13GemmUniversalIN4cute5tupleIJiiiiEEENS1_10collective13CollectiveMmaINS1_35MainloopSm100TmaUmmaWarpSpecializedILi2ELi2ELi4ENS5_IJNS4_1CILi1EEESB_SB_EEEEENS5_IJNSA_ILi64EEENSA_ILi128EEESF_EEEfNS5_IJlSB_lEEEfSH_NS4_8TiledMMAINS4_8MMA_AtomIJNS4_17SM100_MMA_TF32_SSINS_10tfloat32_tESL_fLi64ELi128ELNS4_4UMMA5MajorE0ELSN_0ELNSM_7ScaleInE0ELSO_0EEEEEENS4_6LayoutISC_NS5_IJNSA_ILi0EEESS_SS_EEEEENS5_IJNS4_10UnderscoreESV_SV_EEEEENS4_13SM90_TMA_LOADENS4_14ComposedLayoutINS4_7SwizzleILi3ELi4ELi3EEENS4_18smem_ptr_flag_bitsILi32EEENSR_INS5_IJNSA_ILi8EEENSA_ILi32EEEEEENS5_IJS15_SB_EEEEEEEvNS4_8identityESY_S19_vS1A_EENS_8epilogue10collective18CollectiveEpilogueINS1C_23Sm100TmaWarpSpecializedILi4ELi2ELi16ELb1ELb0EEEJSG_NS5_IJNSR_ISE_SB_EENSR_IS15_SB_EEEEEfSH_fSH_NS1C_6fusion15FusionCallbacksIS1G_NS1K_17LinearCombinationIffffLNS_15FloatRoundStyleE2EEESG_S1J_JEEENS4_5SM1004TMEM4LOAD26SM100_TMEM_LOAD_16dp128b8xESY_S19_NS4_17SM75_U32x4_LDSM_NENS4_14SM90_TMA_STOREES19_NS4_17SM90_U32x4_STSM_NENS4_39AutoVectorizingCopyWithAssumedAlignmentILi128EEEEEEvvEEEEvNT_6ParamsE)
	.align		4
        /*000c*/ 	.word	index@(__assertfail)
	.align		4
        /*0010*/ 	.word	0x00000000
	.align		4
        /*0014*/ 	.word	0xfffffffe
	.align		4
        /*0018*/ 	.word	0x00000000
	.align		4
        /*001c*/ 	.word	0xfffffffd
	.align		4
        /*0020*/ 	.word	0x00000000
	.align		4
        /*0024*/ 	.word	0xfffffffc


//--------------------- .nv.constant4             --------------------------
	.section	.nv.constant4,"a",@progbits
	.align	8
	.align		8
.nv.constant4:
        /*0000*/ 	.dword	__assertfail
	.align		8
        /*0008*/ 	.dword	__unnamed_1
	.align		8
        /*0010*/ 	.dword	__unnamed_2
	.align		8
        /*0018*/ 	.dword	_ZN40_INTERNAL_ecf48535_4_k_cu_07791ec4_310814cuda3std3__45__cpo5beginE
	.align		8
        /*0020*/ 	.dword	_ZN40_INTERNAL_ecf48535_4_k_cu_07791ec4_310814cuda3std3__45__cpo3endE
	.align		8
        /*0028*/ 	.dword	_ZN40_INTERNAL_ecf48535_4_k_cu_07791ec4_310814cuda3std3__45__cpo6cbeginE
	.align		8
        /*0030*/ 	.dword	_ZN40_INTERNAL_ecf48535_4_k_cu_07791ec4_310814cuda3std3__45__cpo4cendE
	.align		8
        /*0038*/ 	.dword	_ZN40_INTERNAL_ecf48535_4_k_cu_07791ec4_310814cuda3std3__442_GLOBAL__N__ecf48535_4_k_cu_07791ec4_310816ignoreE
	.align		8
        /*0040*/ 	.dword	_ZN40_INTERNAL_ecf48535_4_k_cu_07791ec4_310814cuda3std3__419piecewise_constructE
	.align		8
        /*0048*/ 	.dword	_ZN40_INTERNAL_ecf48535_4_k_cu_07791ec4_310814cuda3std3__48in_placeE
	.align		8
        /*0050*/ 	.dword	_ZN40_INTERNAL_ecf48535_4_k_cu_07791ec4_310814cuda3std6ranges3__45__cpo4swapE
	.align		8
        /*0058*/ 	.dword	_ZN40_INTERNAL_ecf48535_4_k_cu_07791ec4_310814cuda3std6ranges3__45__cpo9iter_moveE
	.align		8
        /*0060*/ 	.dword	_ZN40_INTERNAL_ecf48535_4_k_cu_07791ec4_310814cute7productE
	.align		8
        /*0068*/ 	.dword	_ZN40_INTERNAL_ecf48535_4_k_cu_07791ec4_310814cute1_E
	.align		8
        /*0070*/ 	.dword	$str$25
	.align		8
        /*0078*/ 	.dword	$str$26
	.align		8
        /*0080*/ 	.dword	$str$27
	.align		8
        /*0088*/ 	.dword	$str$28


//--------------------- .text._ZN7cutlass13device_kernelINS_4gemm6kernel13GemmUniversalIN4cute5tupleIJiiiiEEENS1_10collective13CollectiveMmaINS1_35MainloopSm100TmaUmmaWarpSpecializedILi2ELi2ELi4ENS5_IJNS4_1CILi1EEESB_SB_EEEEENS5_IJNSA_ILi64EEENSA_ILi128EEESF_EEEfNS5_IJlSB_lEEEfSH_NS4_8TiledMMAINS4_8MMA_AtomIJNS4_17SM100_MMA_TF32_SSINS_10tfloat32_tESL_fLi64ELi128ELNS4_4UMMA5MajorE0ELSN_0ELNSM_7ScaleInE0ELSO_0EEEEEENS4_6LayoutISC_NS5_IJNSA_ILi0EEESS_SS_EEEEENS5_IJNS4_10UnderscoreESV_SV_EEEEENS4_13SM90_TMA_LOADENS4_14ComposedLayoutINS4_7SwizzleILi3ELi4ELi3EEENS4_18smem_ptr_flag_bitsILi32EEENSR_INS5_IJNSA_ILi8EEENSA_ILi32EEEEEENS5_IJS15_SB_EEEEEEEvNS4_8identityESY_S19_vS1A_EENS_8epilogue10collective18CollectiveEpilogueINS1C_23Sm100TmaWarpSpecializedILi4ELi2ELi16ELb1ELb0EEEJSG_NS5_IJNSR_ISE_SB_EENSR_IS15_SB_EEEEEfSH_fSH_NS1C_6fusion15FusionCallbacksIS1G_NS1K_17LinearCombinationIffffLNS_15FloatRoundStyleE2EEESG_S1J_JEEENS4_5SM1004TMEM4LOAD26SM100_TMEM_LOAD_16dp128b8xESY_S19_NS4_17SM75_U32x4_LDSM_NENS4_14SM90_TMA_STOREES19_NS4_17SM90_U32x4_STSM_NENS4_39AutoVectorizingCopyWithAssumedAlignmentILi128EEEEEEvvEEEEvNT_6ParamsE --------------------------
	.section	.text._ZN7cutlass13device_kernelINS_4gemm6kernel13GemmUniversalIN4cute5tupleIJiiiiEEENS1_10collective13CollectiveMmaINS1_35MainloopSm100TmaUmmaWarpSpecializedILi2ELi2ELi4ENS5_IJNS4_1CILi1EEESB_SB_EEEEENS5_IJNSA_ILi64EEENSA_ILi128EEESF_EEEfNS5_IJlSB_lEEEfSH_NS4_8TiledMMAINS4_8MMA_AtomIJNS4_17SM100_MMA_TF32_SSINS_10tfloat32_tESL_fLi64ELi128ELNS4_4UMMA5MajorE0ELSN_0ELNSM_7ScaleInE0ELSO_0EEEEEENS4_6LayoutISC_NS5_IJNSA_ILi0EEESS_SS_EEEEENS5_IJNS4_10UnderscoreESV_SV_EEEEENS4_13SM90_TMA_LOADENS4_14ComposedLayoutINS4_7SwizzleILi3ELi4ELi3EEENS4_18smem_ptr_flag_bitsILi32EEENSR_INS5_IJNSA_ILi8EEENSA_ILi32EEEEEENS5_IJS15_SB_EEEEEEEvNS4_8identityESY_S19_vS1A_EENS_8epilogue10collective18CollectiveEpilogueINS1C_23Sm100TmaWarpSpecializedILi4ELi2ELi16ELb1ELb0EEEJSG_NS5_IJNSR_ISE_SB_EENSR_IS15_SB_EEEEEfSH_fSH_NS1C_6fusion15FusionCallbacksIS1G_NS1K_17LinearCombinationIffffLNS_15FloatRoundStyleE2EEESG_S1J_JEEENS4_5SM1004TMEM4LOAD26SM100_TMEM_LOAD_16dp128b8xESY_S19_NS4_17SM75_U32x4_LDSM_NENS4_14SM90_TMA_STOREES19_NS4_17SM90_U32x4_STSM_NENS4_39AutoVectorizingCopyWithAssumedAlignmentILi128EEEEEEvvEEEEvNT_6ParamsE,"ax",@progbits
	.align	128
.text._ZN7cutlass13device_kernelINS_4gemm6kernel13GemmUniversalIN4cute5tupleIJiiiiEEENS1_10collective13CollectiveMmaINS1_35MainloopSm100TmaUmmaWarpSpecializedILi2ELi2ELi4ENS5_IJNS4_1CILi1EEESB_SB_EEEEENS5_IJNSA_ILi64EEENSA_ILi128EEESF_EEEfNS5_IJlSB_lEEEfSH_NS4_8TiledMMAINS4_8MMA_AtomIJNS4_17SM100_MMA_TF32_SSINS_10tfloat32_tESL_fLi64ELi128ELNS4_4UMMA5MajorE0ELSN_0ELNSM_7ScaleInE0ELSO_0EEEEEENS4_6LayoutISC_NS5_IJNSA_ILi0EEESS_SS_EEEEENS5_IJNS4_10UnderscoreESV_SV_EEEEENS4_13SM90_TMA_LOADENS4_14ComposedLayoutINS4_7SwizzleILi3ELi4ELi3EEENS4_18smem_ptr_flag_bitsILi32EEENSR_INS5_IJNSA_ILi8EEENSA_ILi32EEEEEENS5_IJS15_SB_EEEEEEEvNS4_8identityESY_S19_vS1A_EENS_8epilogue10collective18CollectiveEpilogueINS1C_23Sm100TmaWarpSpecializedILi4ELi2ELi16ELb1ELb0EEEJSG_NS5_IJNSR_ISE_SB_EENSR_IS15_SB_EEEEEfSH_fSH_NS1C_6fusion15FusionCallbacksIS1G_NS1K_17LinearCombinationIffffLNS_15FloatRoundStyleE2EEESG_S1J_JEEENS4_5SM1004TMEM4LOAD26SM100_TMEM_LOAD_16dp128b8xESY_S19_NS4_17SM75_U32x4_LDSM_NENS4_14SM90_TMA_STOREES19_NS4_17SM90_U32x4_STSM_NENS4_39AutoVectorizingCopyWithAssumedAlignmentILi128EEEEEEvvEEEEvNT_6ParamsE:
        .type           _ZN7cutlass13device_kernelINS_4gemm6kernel13GemmUniversalIN4cute5tupleIJiiiiEEENS1_10collective13CollectiveMmaINS1_35MainloopSm100TmaUmmaWarpSpecializedILi2ELi2ELi4ENS5_IJNS4_1CILi1EEESB_SB_EEEEENS5_IJNSA_ILi64EEENSA_ILi128EEESF_EEEfNS5_IJlSB_lEEEfSH_NS4_8TiledMMAINS4_8MMA_AtomIJNS4_17SM100_MMA_TF32_SSINS_10tfloat32_tESL_fLi64ELi128ELNS4_4UMMA5MajorE0ELSN_0ELNSM_7ScaleInE0ELSO_0EEEEEENS4_6LayoutISC_NS5_IJNSA_ILi0EEESS_SS_EEEEENS5_IJNS4_10UnderscoreESV_SV_EEEEENS4_13SM90_TMA_LOADENS4_14ComposedLayoutINS4_7SwizzleILi3ELi4ELi3EEENS4_18smem_ptr_flag_bitsILi32EEENSR_INS5_IJNSA_ILi8EEENSA_ILi32EEEEEENS5_IJS15_SB_EEEEEEEvNS4_8identityESY_S19_vS1A_EENS_8epilogue10collective18CollectiveEpilogueINS1C_23Sm100TmaWarpSpecializedILi4ELi2ELi16ELb1ELb0EEEJSG_NS5_IJNSR_ISE_SB_EENSR_IS15_SB_EEEEEfSH_fSH_NS1C_6fusion15FusionCallbacksIS1G_NS1K_17LinearCombinationIffffLNS_15FloatRoundStyleE2EEESG_S1J_JEEENS4_5SM1004TMEM4LOAD26SM100_TMEM_LOAD_16dp128b8xESY_S19_NS4_17SM75_U32x4_LDSM_NENS4_14SM90_TMA_STOREES19_NS4_17SM90_U32x4_STSM_NENS4_39AutoVectorizingCopyWithAssumedAlignmentILi128EEEEEEvvEEEEvNT_6ParamsE,@function
        .size           _ZN7cutlass13device_kernelINS_4gemm6kernel13GemmUniversalIN4cute5tupleIJiiiiEEENS1_10collective13CollectiveMmaINS1_35MainloopSm100TmaUmmaWarpSpecializedILi2ELi2ELi4ENS5_IJNS4_1CILi1EEESB_SB_EEEEENS5_IJNSA_ILi64EEENSA_ILi128EEESF_EEEfNS5_IJlSB_lEEEfSH_NS4_8TiledMMAINS4_8MMA_AtomIJNS4_17SM100_MMA_TF32_SSINS_10tfloat32_tESL_fLi64ELi128ELNS4_4UMMA5MajorE0ELSN_0ELNSM_7ScaleInE0ELSO_0EEEEEENS4_6LayoutISC_NS5_IJNSA_ILi0EEESS_SS_EEEEENS5_IJNS4_10UnderscoreESV_SV_EEEEENS4_13SM90_TMA_LOADENS4_14ComposedLayoutINS4_7SwizzleILi3ELi4ELi3EEENS4_18smem_ptr_flag_bitsILi32EEENSR_INS5_IJNSA_ILi8EEENSA_ILi32EEEEEENS5_IJS15_SB_EEEEEEEvNS4_8identityESY_S19_vS1A_EENS_8epilogue10collective18CollectiveEpilogueINS1C_23Sm100TmaWarpSpecializedILi4ELi2ELi16ELb1ELb0EEEJSG_NS5_IJNSR_ISE_SB_EENSR_IS15_SB_EEEEEfSH_fSH_NS1C_6fusion15FusionCallbacksIS1G_NS1K_17LinearCombinationIffffLNS_15FloatRoundStyleE2EEESG_S1J_JEEENS4_5SM1004TMEM4LOAD26SM100_TMEM_LOAD_16dp128b8xESY_S19_NS4_17SM75_U32x4_LDSM_NENS4_14SM90_TMA_STOREES19_NS4_17SM90_U32x4_STSM_NENS4_39AutoVectorizingCopyWithAssumedAlignmentILi128EEEEEEvvEEEEvNT_6ParamsE,(.L_x_174 - _ZN7cutlass13device_kernelINS_4gemm6kernel13GemmUniversalIN4cute5tupleIJiiiiEEENS1_10collective13CollectiveMmaINS1_35MainloopSm100TmaUmmaWarpSpecializedILi2ELi2ELi4ENS5_IJNS4_1CILi1EEESB_SB_EEEEENS5_IJNSA_ILi64EEENSA_ILi128EEESF_EEEfNS5_IJlSB_lEEEfSH_NS4_8TiledMMAINS4_8MMA_AtomIJNS4_17SM100_MMA_TF32_SSINS_10tfloat32_tESL_fLi64ELi128ELNS4_4UMMA5MajorE0ELSN_0ELNSM_7ScaleInE0ELSO_0EEEEEENS4_6LayoutISC_NS5_IJNSA_ILi0EEESS_SS_EEEEENS5_IJNS4_10UnderscoreESV_SV_EEEEENS4_13SM90_TMA_LOADENS4_14ComposedLayoutINS4_7SwizzleILi3ELi4ELi3EEENS4_18smem_ptr_flag_bitsILi32EEENSR_INS5_IJNSA_ILi8EEENSA_ILi32EEEEEENS5_IJS15_SB_EEEEEEEvNS4_8identityESY_S19_vS1A_EENS_8epilogue10collective18CollectiveEpilogueINS1C_23Sm100TmaWarpSpecializedILi4ELi2ELi16ELb1ELb0EEEJSG_NS5_IJNSR_ISE_SB_EENSR_IS15_SB_EEEEEfSH_fSH_NS1C_6fusion15FusionCallbacksIS1G_NS1K_17LinearCombinationIffffLNS_15FloatRoundStyleE2EEESG_S1J_JEEENS4_5SM1004TMEM4LOAD26SM100_TMEM_LOAD_16dp128b8xESY_S19_NS4_17SM75_U32x4_LDSM_NENS4_14SM90_TMA_STOREES19_NS4_17SM90_U32x4_STSM_NENS4_39AutoVectorizingCopyWithAssumedAlignmentILi128EEEEEEvvEEEEvNT_6ParamsE)
        .other          _ZN7cutlass13device_kernelINS_4gemm6kernel13GemmUniversalIN4cute5tupleIJiiiiEEENS1_10collective13CollectiveMmaINS1_35MainloopSm100TmaUmmaWarpSpecializedILi2ELi2ELi4ENS5_IJNS4_1CILi1EEESB_SB_EEEEENS5_IJNSA_ILi64EEENSA_ILi128EEESF_EEEfNS5_IJlSB_lEEEfSH_NS4_8TiledMMAINS4_8MMA_AtomIJNS4_17SM100_MMA_TF32_SSINS_10tfloat32_tESL_fLi64ELi128ELNS4_4UMMA5MajorE0ELSN_0ELNSM_7ScaleInE0ELSO_0EEEEEENS4_6LayoutISC_NS5_IJNSA_ILi0EEESS_SS_EEEEENS5_IJNS4_10UnderscoreESV_SV_EEEEENS4_13SM90_TMA_LOADENS4_14ComposedLayoutINS4_7SwizzleILi3ELi4ELi3EEENS4_18smem_ptr_flag_bitsILi32EEENSR_INS5_IJNSA_ILi8EEENSA_ILi32EEEEEENS5_IJS15_SB_EEEEEEEvNS4_8identityESY_S19_vS1A_EENS_8epilogue10collective18CollectiveEpilogueINS1C_23Sm100TmaWarpSpecializedILi4ELi2ELi16ELb1ELb0EEEJSG_NS5_IJNSR_ISE_SB_EENSR_IS15_SB_EEEEEfSH_fSH_NS1C_6fusion15FusionCallbacksIS1G_NS1K_17LinearCombinationIffffLNS_15FloatRoundStyleE2EEESG_S1J_JEEENS4_5SM1004TMEM4LOAD26SM100_TMEM_LOAD_16dp128b8xESY_S19_NS4_17SM75_U32x4_LDSM_NENS4_14SM90_TMA_STOREES19_NS4_17SM90_U32x4_STSM_NENS4_39AutoVectorizingCopyWithAssumedAlignmentILi128EEEEEEvvEEEEvNT_6ParamsE,@"STO_CUDA_ENTRY STV_DEFAULT"
_ZN7cutlass13device_kernelINS_4gemm6kernel13GemmUniversalIN4cute5tupleIJiiiiEEENS1_10collective13CollectiveMmaINS1_35MainloopSm100TmaUmmaWarpSpecializedILi2ELi2ELi4ENS5_IJNS4_1CILi1EEESB_SB_EEEEENS5_IJNSA_ILi64EEENSA_ILi128EEESF_EEEfNS5_IJlSB_lEEEfSH_NS4_8TiledMMAINS4_8MMA_AtomIJNS4_17SM100_MMA_TF32_SSINS_10tfloat32_tESL_fLi64ELi128ELNS4_4UMMA5MajorE0ELSN_0ELNSM_7ScaleInE0ELSO_0EEEEEENS4_6LayoutISC_NS5_IJNSA_ILi0EEESS_SS_EEEEENS5_IJNS4_10UnderscoreESV_SV_EEEEENS4_13SM90_TMA_LOADENS4_14ComposedLayoutINS4_7SwizzleILi3ELi4ELi3EEENS4_18smem_ptr_flag_bitsILi32EEENSR_INS5_IJNSA_ILi8EEENSA_ILi32EEEEEENS5_IJS15_SB_EEEEEEEvNS4_8identityESY_S19_vS1A_EENS_8epilogue10collective18CollectiveEpilogueINS1C_23Sm100TmaWarpSpecializedILi4ELi2ELi16ELb1ELb0EEEJSG_NS5_IJNSR_ISE_SB_EENSR_IS15_SB_EEEEEfSH_fSH_NS1C_6fusion15FusionCallbacksIS1G_NS1K_17LinearCombinationIffffLNS_15FloatRoundStyleE2EEESG_S1J_JEEENS4_5SM1004TMEM4LOAD26SM100_TMEM_LOAD_16dp128b8xESY_S19_NS4_17SM75_U32x4_LDSM_NENS4_14SM90_TMA_STOREES19_NS4_17SM90_U32x4_STSM_NENS4_39AutoVectorizingCopyWithAssumedAlignmentILi128EEEEEEvvEEEEvNT_6ParamsE:
[----:B------:R-:W1:Y:S01]  /*0000*/  LDC R1, c[0x0][0x37c] ;  /* 0x0000df00ff017b82 */ /* 0x000e620000000800 */
[----:B------:R-:W2:Y:S01]  /*0010*/  S2R R77, SR_TID.X ;  /* 0x00000000004d7919 */ /* 0x000ea20000002100 */
[----:B------:R-:W3:Y:S01]  /*0020*/  LDCU.64 UR8, c[0x0][0x890] ;  /* 0x00011200ff0877ac */ /* 0x000ee20008000a00 */
[----:B------:R-:W-:Y:S02]  /*0030*/  PRMT R64, RZ, 0x7610, R64 ;  /* 0x00007610ff407816 */ /* 0x000fe40000000040 */
[----:B------:R-:W-:Y:S01]  /*0040*/  ELECT P5, URZ, PT ;  /* 0x0000000000ff782f */ /* 0x000fe200038a0000 */
[----:B------:R-:W4:Y:S01]  /*0050*/  LDCU.64 UR52, c[0x0][0x358] ;  /* 0x00006b00ff3477ac */ /* 0x000f220008000a00 */
[----:B---3--:R-:W-:-:S04]  /*0060*/  UISETP.NE.U32.AND UP0, UPT, UR8, URZ, UPT ;  /* 0x000000ff0800728c */ /* 0x008fc8000bf05070 */
[----:B------:R-:W-:Y:S01]  /*0070*/  UISETP.NE.AND.EX UP0, UPT, UR9, URZ, UPT, UP0 ;  /* 0x000000ff0900728c */ /* 0x000fe2000bf05300 */
[----:B--2---:R-:W-:-:S05]  /*0080*/  SHF.R.U32.HI R69, RZ, 0x5, R77 ;  /* 0x00000005ff457819 */ /* 0x004fca000001164d */
[----:B------:R-:W2:Y:S02]  /*0090*/  SHFL.IDX PT, R0, R69, RZ, 0x1f ;  /* 0x00001fff45007589 */ /* 0x000ea400000e0000 */
[----:B--2---:R-:W-:Y:S01]  /*00a0*/  R2UR UR10, R0 ;  /* 0x00000000000a72ca */ /* 0x004fe200000e0000 */
[----:B-1--4-:R-:W-:-:S14]  /*00b0*/  BRA.U UP0, `(.L_x_0) ;  /* 0x00000001002c7547 */ /* 0x012fdc000b800000 */
[----:B------:R-:W1:Y:S02]  /*00c0*/  LDCU.64 UR4, c[0x0][0x888] ;  /* 0x00011100ff0477ac */ /* 0x000e640008000a00 */
[----:B-1----:R-:W-:-:S04]  /*00d0*/  UISETP.NE.U32.AND UP0, UPT, UR4, URZ, UPT ;  /* 0x000000ff0400728c */ /* 0x002fc8000bf05070 */
[----:B------:R-:W-:-:S09]  /*00e0*/  UISETP.NE.AND.EX UP0, UPT, UR5, URZ, UPT, UP0 ;  /* 0x000000ff0500728c */ /* 0x000fd2000bf05300 */
[----:B------:R-:W-:Y:S05]  /*00f0*/  BRA.U !UP0, `(.L_x_1) ;  /* 0x0000000108107547 */ /* 0x000fea000b800000 */
[----:B------:R-:W1:Y:S02]  /*0100*/  LDC.64 R2, c[0x0][0x888] ;  /* 0x00022200ff027b82 */ /* 0x000e640000000a00 */
[----:B-1----:R1:W5:Y:S01]  /*0110*/  LDG.E R35, desc[UR52][R2.64] ;  /* 0x0000003402237981 */ /* 0x002362000c1e1900 */
[----:B------:R-:W-:Y:S01]  /*0120*/  HFMA2 R64, -RZ, RZ, 0, 5.9604644775390625e-08 ;  /* 0x00000001ff407431 */ /* 0x000fe200000001ff */
[----:B------:R-:W-:Y:S05]  /*0130*/  BRA `(.L_x_0) ;  /* 0x00000000000c7947 */ /* 0x000fea0003800000 */
.L_x_1:
[----:B------:R-:W1:Y:S01]  /*0140*/  LDCU UR4, c[0x0][0x880] ;  /* 0x00011000ff0477ac */ /* 0x000e620008000800 */
[----:B------:R-:W-:Y:S01]  /*0150*/  HFMA2 R64, -RZ, RZ, 0, 5.9604644775390625e-08 ;  /* 0x00000001ff407431 */ /* 0x000fe200000001ff */
[----:B-1----:R-:W-:-:S07]  /*0160*/  MOV R35, UR4 ;  /* 0x0000000400237c02 */ /* 0x002fce0008000f00 */
.L_x_0:
[----:B------:R-:W2:Y:S02]  /*0170*/  LDCU.64 UR4, c[0x0][0x8b0] ;  /* 0x00011600ff0477ac */ /* 0x000ea40008000a00 */
[----:B--2---:R-:W-:-:S04]  /*0180*/  UISETP.NE.U32.AND UP0, UPT, UR4, URZ, UPT ;  /* 0x000000ff0400728c */ /* 0x004fc8000bf05070 */
[----:B------:R-:W-:-:S09]  /*0190*/  UISETP.NE.AND.EX UP0, UPT, UR5, URZ, UPT, UP0 ;  /* 0x000000ff0500728c */ /* 0x000fd2000bf05300 */
[----:B------:R-:W-:Y:S05]  /*01a0*/  BRA.U UP0, `(.L_x_2) ;  /* 0x0000000100247547 */ /* 0x000fea000b800000 */
[----:B------:R-:W2:Y:S02]  /*01b0*/  LDCU.64 UR4, c[0x0][0x8a8] ;  /* 0x00011500ff0477ac */ /* 0x000ea40008000a00 */
[----:B--2---:R-:W-:-:S04]  /*01c0*/  UISETP.NE.U32.AND UP0, UPT, UR4, URZ, UPT ;  /* 0x000000ff0400728c */ /* 0x004fc8000bf05070 */
[----:B------:R-:W-:-:S09]  /*01d0*/  UISETP.NE.AND.EX UP0, UPT, UR5, URZ, UPT, UP0 ;  /* 0x000000ff0500728c */ /* 0x000fd2000bf05300 */
[----:B------:R-:W-:Y:S05]  /*01e0*/  BRA.U !UP0, `(.L_x_3) ;  /* 0x00000001080c7547 */ /* 0x000fea000b800000 */
[----:B-1----:R-:W1:Y:S02]  /*01f0*/  LDC.64 R2, c[0x0][0x8a8] ;  /* 0x00022a00ff027b82 */ /* 0x002e640000000a00 */
[----:B-1----:R2:W5:Y:S01]  /*0200*/  LDG.E R33, desc[UR52][R2.64] ;  /* 0x0000003402217981 */ /* 0x002562000c1e1900 */
[----:B------:R-:W-:Y:S05]  /*0210*/  BRA `(.L_x_2) ;  /* 0x0000000000087947 */ /* 0x000fea0003800000 */
.L_x_3:
[----:B------:R-:W2:Y:S02]  /*0220*/  LDCU UR4, c[0x0][0x8a0] ;  /* 0x00011400ff0477ac */ /* 0x000ea40008000800 */
[----:B--2---:R-:W-:Y:S02]  /*0230*/  MOV R33, UR4 ;  /* 0x0000000400217c02 */ /* 0x004fe40008000f00 */
.L_x_2:
[----:B------:R-:W-:Y:S01]  /*0240*/  IMAD.U32 R0, RZ, RZ, UR10 ;  /* 0x0000000aff007e24 */ /* 0x000fe2000f8e00ff */
[----:B------:R-:W-:Y:S04]  /*0250*/  BSSY.RECONVERGENT B0, `(.L_x_4) ;  /* 0x000000c000007945 */ /* 0x000fe80003800200 */
[C---:B------:R-:W-:Y:S02]  /*0260*/  ISETP.NE.OR P1, PT, R0.reuse, 0x1, !P5 ;  /* 0x000000010000780c */ /* 0x040fe40006f25670 */
[----:B------:R-:W-:-:S11]  /*0270*/  ISETP.NE.OR P0, PT, R0, 0x3, !P5 ;  /* 0x000000030000780c */ /* 0x000fd60006f05670 */
[----:B------:R-:W-:Y:S05]  /*0280*/  @P1 BRA `(.L_x_5) ;  /* 0x0000000000201947 */ /* 0x000fea0003800000 */
[----:B------:R-:W3:Y:S02]  /*0290*/  LDCU.64 UR4, c[0x0][0x348] ;  /* 0x00006900ff0477ac */ /* 0x000ee40008000a00 */
[----:B---3--:R-:W-:Y:S02]  /*02a0*/  UIADD3 UR6, UP1, UPT, UR4, 0x80, URZ ;  /* 0x0000008004067890 */ /* 0x008fe4000ff3e0ff */
[----:B------:R-:W-:Y:S02]  /*02b0*/  UIADD3 UR4, UP0, UPT, UR4, 0x180, URZ ;  /* 0x0000018004047890 */ /* 0x000fe4000ff1e0ff */
[----:B------:R-:W-:Y:S02]  /*02c0*/  UIADD3.X UR7, UPT, UPT, URZ, UR5, URZ, UP1, !UPT ;  /* 0x00000005ff077290 */ /* 0x000fe40008ffe4ff */
[----:B------:R-:W-:-:S07]  /*02d0*/  UIADD3.X UR5, UPT, UPT, URZ, UR5, URZ, UP0, !UPT ;  /* 0x00000005ff057290 */ /* 0x000fce00087fe4ff */
[----:B------:R3:W-:Y:S02]  /*02e0*/  UTMACCTL.PF [UR6] ;  /* 0x00000000060079b9 */ /* 0x0007e40008040000 */
[----:B------:R3:W-:Y:S02]  /*02f0*/  UTMACCTL.PF [UR4] ;  /* 0x00000000040079b9 */ /* 0x0007e40008040000 */
[----:B---3--:R-:W-:Y:S01]  /*0300*/  NOP ;  /* 0x0000000000007918 */ /* 0x008fe20000000000 */
.L_x_5:
[----:B------:R-:W-:Y:S05]  /*0310*/  BSYNC.RECONVERGENT B0 ;  /* 0x0000000000007941 */ /* 0x000fea0003800200 */
.L_x_4:
[----:B------:R-:W-:Y:S04]  /*0320*/  BSSY.RECONVERGENT B0, `(.L_x_6) ;  /* 0x000000a000007945 */ /* 0x000fe80003800200 */
        /* <DEDUP_REMOVED lines=9> */
.L_x_7:
[----:B------:R-:W-:Y:S05]  /*03c0*/  BSYNC.RECONVERGENT B0 ;  /* 0x0000000000007941 */ /* 0x000fea0003800200 */
.L_x_6:
[----:B------:R-:W3:Y:S01]  /*03d0*/  LDCU.64 UR4, c[0x0][0x888] ;  /* 0x00011100ff0477ac */ /* 0x000ee20008000a00 */
[----:B------:R-:W-:Y:S02]  /*03e0*/  UISETP.EQ.U32.AND UP1, UPT, UR8, URZ, UPT ;  /* 0x000000ff0800728c */ /* 0x000fe4000bf22070 */
[----:B------:R-:W-:Y:S02]  /*03f0*/  UPLOP3.LUT UP2, UPT, UPT, UPT, UPT, 0x80, 0x8 ;  /* 0x000000000008789c */ /* 0x000fe40003f4f070 */
[----:B---3--:R-:W-:-:S04]  /*0400*/  UISETP.NE.U32.AND UP0, UPT, UR4, URZ, UPT ;  /* 0x000000ff0400728c */ /* 0x008fc8000bf05070 */
[----:B------:R-:W-:-:S04]  /*0410*/  UISETP.NE.AND.EX UP0, UPT, UR5, URZ, UPT, UP0 ;  /* 0x000000ff0500728c */ /* 0x000fc8000bf05300 */
[----:B------:R-:W-:-:S04]  /*0420*/  UISETP.EQ.OR.EX UP3, UPT, UR9, URZ, !UP0, UP1 ;  /* 0x000000ff0900728c */ /* 0x000fc8000c762710 */
[----:B------:R-:W-:-:S05]  /*0430*/  UP2UR UR44, UPR, URZ, 0x8 ;  /* 0x00000008ff2c7883 */ /* 0x000fca0008000000 */
[----:B------:R-:W-:Y:S07]  /*0440*/  BRA.U !UP3, `(.L_x_8) ;  /* 0x000000010b207547 */ /* 0x000fee000b800000 */
[----:B------:R-:W-:Y:S01]  /*0450*/  UISETP.NE.U32.AND UP2, UPT, UR8, URZ, UPT ;  /* 0x000000ff0800728c */ /* 0x000fe2000bf45070 */
[----:B-----5:R-:W-:Y:S01]  /*0460*/  FSETP.NEU.AND P0, PT, R35, RZ, PT ;  /* 0x000000ff2300720b */ /* 0x020fe20003f0d000 */
[----:B------:R-:W-:Y:S02]  /*0470*/  USEL UR4, URZ, 0xffffffff, UP0 ;  /* 0xffffffffff047887 */ /* 0x000fe40008000000 */
[----:B------:R-:W-:-:S10]  /*0480*/  UISETP.NE.AND.EX UP2, UPT, UR9, URZ, UPT, UP2 ;  /* 0x000000ff0900728c */ /* 0x000fd4000bf45320 */
[----:B------:R-:W-:Y:S01]  /*0490*/  VOTEU.ANY UP1, P0 ;  /* 0x0000000000ff7886 */ /* 0x000fe20000020100 */
[----:B------:R-:W-:-:S04]  /*04a0*/  @!UP2 USEL UR4, URZ, 0xffffffff, UP1 ;  /* 0xffffffffff04a887 */ /* 0x000fc80008800000 */
[----:B------:R-:W-:-:S04]  /*04b0*/  ULOP3.LUT UR4, UR4, 0x1, URZ, 0xc0, !UPT ;  /* 0x0000000104047892 */ /* 0x000fc8000f8ec0ff */
[----:B------:R-:W-:-:S11]  /*04c0*/  UISETP.NE.U32.AND UP2, UPT, UR4, 0x1, UPT ;  /* 0x000000010400788c */ /* 0x000fd6000bf45070 */
.L_x_8:
[----:B-12---:R-:W1:Y:S01]  /*04d0*/  SHFL.IDX PT, R2, R69, RZ, 0x1f ;  /* 0x00001fff45027589 */ /* 0x006e6200000e0000 */
[----:B------:R-:W-:-:S04]  /*04e0*/  UISETP.NE.AND UP1, UPT, UR10, 0x2, UPT ;  /* 0x000000020a00788c */ /* 0x000fc8000bf25270 */
[----:B------:R-:W-:Y:S01]  /*04f0*/  USEL UR21, URZ, 0x1, UP1 ;  /* 0x00000001ff157887 */ /* 0x000fe20008800000 */
[----:B-1----:R-:W-:-:S13]  /*0500*/  ISETP.NE.AND P0, PT, R2, RZ, PT ;  /* 0x000000ff0200720c */ /* 0x002fda0003f05270 */
[----:B------:R-:W-:Y:S05]  /*0510*/  @P0 BRA `(.L_x_9) ;  /* 0x0000000000380947 */ /* 0x000fea0003800000 */
[----:B------:R-:W1:Y:S01]  /*0520*/  S2UR UR4, SR_CgaCtaId ;  /* 0x00000000000479c3 */ /* 0x000e620000008800 */
[----:B------:R-:W-:Y:S01]  /*0530*/  UMOV UR5, 0x400 ;  /* 0x0000040000057882 */ /* 0x000fe20000000000 */
[----:B------:R-:W-:Y:S01]  /*0540*/  UMOV UR6, 0x1 ;  /* 0x0000000100067882 */ /* 0x000fe20000000000 */
[----:B------:R-:W-:Y:S01]  /*0550*/  ELECT P0, URZ, PT ;  /* 0x0000000000ff782f */ /* 0x000fe20003800000 */
[----:B------:R-:W-:-:S04]  /*0560*/  UIADD3 UR6, UPT, UPT, -UR6, 0x100000, URZ ;  /* 0x0010000006067890 */ /* 0x000fc8000fffe1ff */
[----:B------:R-:W-:Y:S02]  /*0570*/  USHF.L.U32 UR7, UR6, 0xb, URZ ;  /* 0x0000000b06077899 */ /* 0x000fe400080006ff */
[----:B------:R-:W-:Y:S02]  /*0580*/  USHF.L.U32 UR6, UR6, 0x1, URZ ;  /* 0x0000000106067899 */ /* 0x000fe400080006ff */
[----:B-1----:R-:W-:Y:S01]  /*0590*/  ULEA UR4, UR4, UR5, 0x18 ;  /* 0x0000000504047291 */ /* 0x002fe2000f8ec0ff */
[----:B------:R-:W1:Y:S11]  /*05a0*/  FENCE.VIEW.ASYNC.S ;  /* 0x00000000000073c6 */ /* 0x000e760000000000 */
[----:B-1----:R1:W2:Y:S01]  /*05b0*/  SYNCS.EXCH.64 URZ, [UR4], UR6 ;  /* 0x0000000604ff75b2 */ /* 0x0022a20008000100 */
[----:B------:R1:W3:Y:S01]  /*05c0*/  SYNCS.EXCH.64 URZ, [UR4+0x10], UR6 ;  /* 0x0000100604ff75b2 */ /* 0x0002e20008000100 */
[----:B------:R1:W4:Y:S01]  /*05d0*/  SYNCS.EXCH.64 URZ, [UR4+0x8], UR6 ;  /* 0x0000080604ff75b2 */ /* 0x0003220008000100 */
[----:B------:R1:W1:Y:S01]  /*05e0*/  SYNCS.EXCH.64 URZ, [UR4+0x18], UR6 ;  /* 0x0000180604ff75b2 */ /* 0x0002620008000100 */
[----:B------:R-:W-:Y:S01]  /*05f0*/  NOP ;  /* 0x0000000000007918 */ /* 0x000fe20000000000 */
.L_x_9:
[----:B------:R-:W2:Y:S01]  /*0600*/  SHFL.IDX PT, R2, R69, RZ, 0x1f ;  /* 0x00001fff45027589 */ /* 0x000ea200000e0000 */
[----:B------:R-:W-:Y:S01]  /*0610*/  NOP ;  /* 0x0000000000007918 */ /* 0x000fe20000000000 */
[----:B--2---:R-:W-:-:S13]  /*0620*/  ISETP.NE.AND P0, PT, R2, 0x1, PT ;  /* 0x000000010200780c */ /* 0x004fda0003f05270 */
[----:B------:R-:W-:Y:S05]  /*0630*/  @P0 BRA `(.L_x_10) ;  /* 0x0000000000580947 */ /* 0x000fea0003800000 */
[----:B-1----:R-:W1:Y:S01]  /*0640*/  S2UR UR4, SR_CgaCtaId ;  /* 0x00000000000479c3 */ /* 0x002e620000008800 */
[----:B------:R-:W-:Y:S01]  /*0650*/  UMOV UR5, 0x400 ;  /* 0x0000040000057882 */ /* 0x000fe20000000000 */
[----:B------:R-:W-:Y:S01]  /*0660*/  UMOV UR8, 0x20 ;  /* 0x0000002000087882 */ /* 0x000fe20000000000 */
[----:B------:R-:W-:Y:S01]  /*0670*/  UMOV UR6, 0x80 ;  /* 0x0000008000067882 */ /* 0x000fe20000000000 */
[----:B------:R-:W-:-:S04]  /*0680*/  UIADD3 UR8, UPT, UPT, -UR8, 0x100000, URZ ;  /* 0x0010000008087890 */ /* 0x000fc8000fffe1ff */
[----:B------:R-:W-:Y:S02]  /*0690*/  USHF.L.U32 UR9, UR8, 0xb, URZ ;  /* 0x0000000b08097899 */ /* 0x000fe400080006ff */
[----:B------:R-:W-:Y:S02]  /*06a0*/  USHF.L.U32 UR8, UR8, 0x1, URZ ;  /* 0x0000000108087899 */ /* 0x000fe400080006ff */
[----:B------:R-:W-:-:S04]  /*06b0*/  UIADD3 UR6, UPT, UPT, -UR6, 0x100000, URZ ;  /* 0x0010000006067890 */ /* 0x000fc8000fffe1ff */
[----:B------:R-:W-:Y:S02]  /*06c0*/  USHF.L.U32 UR7, UR6, 0xb, URZ ;  /* 0x0000000b06077899 */ /* 0x000fe400080006ff */
[----:B------:R-:W-:Y:S01]  /*06d0*/  USHF.L.U32 UR6, UR6, 0x1, URZ ;  /* 0x0000000106067899 */ /* 0x000fe200080006ff */
[----:B------:R-:W-:Y:S01]  /*06e0*/  ELECT P0, URZ, PT ;  /* 0x0000000000ff782f */ /* 0x000fe20003800000 */
[----:B-1----:R-:W-:Y:S01]  /*06f0*/  ULEA UR4, UR4, UR5, 0x18 ;  /* 0x0000000504047291 */ /* 0x002fe2000f8ec0ff */
[----:B------:R-:W1:Y:S11]  /*0700*/  FENCE.VIEW.ASYNC.S ;  /* 0x00000000000073c6 */ /* 0x000e760000000000 */
[----:B-1----:R2:W1:Y:S01]  /*0710*/  SYNCS.EXCH.64 URZ, [UR4+0x20], UR8 ;  /* 0x0000200804ff75b2 */ /* 0x0024620008000100 */
[----:B------:R2:W1:Y:S01]  /*0720*/  SYNCS.EXCH.64 URZ, [UR4+0x40], UR6 ;  /* 0x0000400604ff75b2 */ /* 0x0004620008000100 */
[----:B------:R2:W1:Y:S01]  /*0730*/  SYNCS.EXCH.64 URZ, [UR4+0x28], UR8 ;  /* 0x0000280804ff75b2 */ /* 0x0004620008000100 */
[----:B------:R2:W1:Y:S01]  /*0740*/  SYNCS.EXCH.64 URZ, [UR4+0x48], UR6 ;  /* 0x0000480604ff75b2 */ /* 0x0004620008000100 */
[----:B------:R2:W1:Y:S01]  /*0750*/  SYNCS.EXCH.64 URZ, [UR4+0x30], UR8 ;  /* 0x0000300804ff75b2 */ /* 0x0004620008000100 */
[----:B------:R2:W1:Y:S01]  /*0760*/  SYNCS.EXCH.64 URZ, [UR4+0x50], UR6 ;  /* 0x0000500604ff75b2 */ /* 0x0004620008000100 */
[----:B------:R2:W1:Y:S01]  /*0770*/  SYNCS.EXCH.64 URZ, [UR4+0x38], UR8 ;  /* 0x0000380804ff75b2 */ /* 0x0004620008000100 */
[----:B------:R2:W1:Y:S02]  /*0780*/  SYNCS.EXCH.64 URZ, [UR4+0x58], UR6 ;  /* 0x0000580604ff75b2 */ /* 0x0004640008000100 */
[----:B--2---:R-:W-:Y:S01]  /*0790*/  NOP ;  /* 0x0000000000007918 */ /* 0x004fe20000000000 */
.L_x_10:
[----:B------:R-:W2:Y:S01]  /*07a0*/  SHFL.IDX PT, R2, R69, RZ, 0x1f ;  /* 0x00001fff45027589 */ /* 0x000ea200000e0000 */
[----:B------:R-:W-:Y:S01]  /*07b0*/  NOP ;  /* 0x0000000000007918 */ /* 0x000fe20000000000 */
[----:B--2---:R-:W-:-:S13]  /*07c0*/  ISETP.NE.AND P0, PT, R2, 0x3, PT ;  /* 0x000000030200780c */ /* 0x004fda0003f05270 */
[----:B------:R-:W-:Y:S05]  /*07d0*/  @P0 BRA `(.L_x_11) ;  /* 0x0000000000300947 */ /* 0x000fea0003800000 */
[----:B-1----:R-:W1:Y:S01]  /*07e0*/  S2UR UR6, SR_CgaCtaId ;  /* 0x00000000000679c3 */ /* 0x002e620000008800 */
[----:B------:R-:W-:Y:S01]  /*07f0*/  UMOV UR4, 0x400 ;  /* 0x0000040000047882 */ /* 0x000fe20000000000 */
[----:B------:R-:W-:Y:S01]  /*0800*/  UMOV UR5, 0x20 ;  /* 0x0000002000057882 */ /* 0x000fe20000000000 */
[----:B------:R-:W-:Y:S01]  /*0810*/  ELECT P0, URZ, PT ;  /* 0x0000000000ff782f */ /* 0x000fe20003800000 */
[----:B-1----:R-:W-:Y:S02]  /*0820*/  ULEA UR6, UR6, UR4, 0x18 ;  /* 0x0000000406067291 */ /* 0x002fe4000f8ec0ff */
[----:B------:R-:W-:-:S04]  /*0830*/  UIADD3 UR4, UPT, UPT, -UR5, 0x100000, URZ ;  /* 0x0010000005047890 */ /* 0x000fc8000fffe1ff */
[----:B------:R-:W-:Y:S02]  /*0840*/  USHF.L.U32 UR5, UR4, 0xb, URZ ;  /* 0x0000000b04057899 */ /* 0x000fe400080006ff */
[----:B------:R-:W-:Y:S01]  /*0850*/  USHF.L.U32 UR4, UR4, 0x1, URZ ;  /* 0x0000000104047899 */ /* 0x000fe200080006ff */
[----:B------:R-:W1:Y:S11]  /*0860*/  FENCE.VIEW.ASYNC.S ;  /* 0x00000000000073c6 */ /* 0x000e760000000000 */
[----:B-1----:R2:W1:Y:S01]  /*0870*/  SYNCS.EXCH.64 URZ, [UR6+0x60], UR4 ;  /* 0x0000600406ff75b2 */ /* 0x0024620008000100 */
[----:B------:R2:W1:Y:S02]  /*0880*/  SYNCS.EXCH.64 URZ, [UR6+0x68], UR4 ;  /* 0x0000680406ff75b2 */ /* 0x0004640008000100 */
[----:B--2---:R-:W-:Y:S01]  /*0890*/  NOP ;  /* 0x0000000000007918 */ /* 0x004fe20000000000 */
.L_x_11:
[----:B------:R-:W2:Y:S01]  /*08a0*/  SHFL.IDX PT, R2, R69, RZ, 0x1f ;  /* 0x00001fff45027589 */ /* 0x000ea200000e0000 */
[----:B------:R-:W-:Y:S01]  /*08b0*/  NOP ;  /* 0x0000000000007918 */ /* 0x000fe20000000000 */
[----:B--2---:R-:W-:-:S13]  /*08c0*/  ISETP.NE.AND P0, PT, R2, 0x4, PT ;  /* 0x000000040200780c */ /* 0x004fda0003f05270 */
[----:B------:R-:W-:Y:S05]  /*08d0*/  @P0 BRA `(.L_x_12) ;  /* 0x00000000004c0947 */ /* 0x000fea0003800000 */
[----:B-1----:R-:W1:Y:S01]  /*08e0*/  S2UR UR6, SR_CgaCtaId ;  /* 0x00000000000679c3 */ /* 0x002e620000008800 */
[----:B------:R-:W-:Y:S01]  /*08f0*/  UMOV UR4, 0x100 ;  /* 0x0000010000047882 */ /* 0x000fe20000000000 */
[----:B------:R-:W-:Y:S01]  /*0900*/  UMOV UR5, 0x400 ;  /* 0x0000040000057882 */ /* 0x000fe20000000000 */
[----:B------:R-:W-:Y:S01]  /*0910*/  USEL UR4, UR4, 0xe0, UP2 ;  /* 0x000000e004047887 */ /* 0x000fe20009000000 */
[----:B------:R-:W-:Y:S01]  /*0920*/  UMOV UR8, 0x1 ;  /* 0x0000000100087882 */ /* 0x000fe20000000000 */
[----:B------:R-:W-:Y:S01]  /*0930*/  ELECT P0, URZ, PT ;  /* 0x0000000000ff782f */ /* 0x000fe20003800000 */
[----:B------:R-:W-:-:S04]  /*0940*/  UIADD3 UR8, UPT, UPT, -UR8, 0x100000, URZ ;  /* 0x0010000008087890 */ /* 0x000fc8000fffe1ff */
[----:B------:R-:W-:Y:S02]  /*0950*/  USHF.L.U32 UR9, UR8, 0xb, URZ ;  /* 0x0000000b08097899 */ /* 0x000fe400080006ff */
[----:B------:R-:W-:Y:S02]  /*0960*/  USHF.L.U32 UR8, UR8, 0x1, URZ ;  /* 0x0000000108087899 */ /* 0x000fe400080006ff */
[----:B-1----:R-:W-:Y:S02]  /*0970*/  ULEA UR6, UR6, UR5, 0x18 ;  /* 0x0000000506067291 */ /* 0x002fe4000f8ec0ff */
[----:B------:R-:W-:-:S04]  /*0980*/  UIADD3 UR4, UPT, UPT, -UR4, 0x100000, URZ ;  /* 0x0010000004047890 */ /* 0x000fc8000fffe1ff */
[----:B------:R-:W-:Y:S02]  /*0990*/  USHF.L.U32 UR5, UR4, 0xb, URZ ;  /* 0x0000000b04057899 */ /* 0x000fe400080006ff */
[----:B------:R-:W-:Y:S01]  /*09a0*/  USHF.L.U32 UR4, UR4, 0x1, URZ ;  /* 0x0000000104047899 */ /* 0x000fe200080006ff */
[----:B------:R-:W1:Y:S03]  /*09b0*/  FENCE.VIEW.ASYNC.S ;  /* 0x00000000000073c6 */ /* 0x000e660000000000 */
[----:B-1----:R2:W1:Y:S08]  /*09c0*/  SYNCS.EXCH.64 URZ, [UR6+0x70], UR8 ;  /* 0x0000700806ff75b2 */ /* 0x0024700008000100 */
[----:B------:R2:W1:Y:S01]  /*09d0*/  SYNCS.EXCH.64 URZ, [UR6+0x80], UR4 ;  /* 0x0000800406ff75b2 */ /* 0x0004620008000100 */
[----:B------:R2:W1:Y:S01]  /*09e0*/  SYNCS.EXCH.64 URZ, [UR6+0x78], UR8 ;  /* 0x0000780806ff75b2 */ /* 0x0004620008000100 */
[----:B------:R2:W1:Y:S02]  /*09f0*/  SYNCS.EXCH.64 URZ, [UR6+0x88], UR4 ;  /* 0x0000880406ff75b2 */ /* 0x0004640008000100 */
[----:B--2---:R-:W-:Y:S01]  /*0a00*/  NOP ;  /* 0x0000000000007918 */ /* 0x004fe20000000000 */
.L_x_12:
        /* <DEDUP_REMOVED lines=26> */
.L_x_13:
        /* <DEDUP_REMOVED lines=13> */
[----:B-1----:R2:W1:Y:S01]  /*0c80*/  SYNCS.EXCH.64 URZ, [UR4+0xd0], UR6 ;  /* 0x0000d00604ff75b2 */ /* 0x0024620008000100 */
[----:B------:R2:W1:Y:S01]  /*0c90*/  SYNCS.EXCH.64 URZ, [UR4+0xe0], UR6 ;  /* 0x0000e00604ff75b2 */ /* 0x0004620008000100 */
[----:B------:R2:W1:Y:S01]  /*0ca0*/  SYNCS.EXCH.64 URZ, [UR4+0xd8], UR6 ;  /* 0x0000d80604ff75b2 */ /* 0x0004620008000100 */
[----:B------:R2:W1:Y:S02]  /*0cb0*/  SYNCS.EXCH.64 URZ, [UR4+0xe8], UR6 ;  /* 0x0000e80604ff75b2 */ /* 0x0004640008000100 */
[----:B--2---:R-:W-:Y:S01]  /*0cc0*/  NOP ;  /* 0x0000000000007918 */ /* 0x004fe20000000000 */
.L_x_14:
[----:B------:R-:W2:Y:S01]  /*0cd0*/  S2UR UR5, SR_CTAID.X ;  /* 0x00000000000579c3 */ /* 0x000ea20000002500 */
[----:B------:R-:W-:-:S05]  /*0ce0*/  CS2R.32 R63, SR_CgaSize ;  /* 0x00000000003f7805 */ /* 0x000fca0000008a00 */
[----:B------:R-:W-:-:S05]  /*0cf0*/  IMAD R63, R63, -0xa0, RZ ;  /* 0xffffff603f3f7824 */ /* 0x000fca00078e02ff */
[----:B-1----:R-:W-:-:S14]  /*0d00*/  R2UR UR7, R63 ;  /* 0x000000003f0772ca */ /* 0x002fdc00000e0000 */
[----:B------:R-:W1:Y:S01]  /*0d10*/  LDCU UR7, c[0x0][UR7+0x2b0] ;  /* 0x00005600070777ac */ /* 0x000e620008000800 */
[----:B------:R-:W-:Y:S01]  /*0d20*/  NOP ;  /* 0x0000000000007918 */ /* 0x000fe20000000000 */
[----:B------:R-:W-:-:S05]  /*0d30*/  CS2R.32 R63, SR_CgaSize ;  /* 0x00000000003f7805 */ /* 0x000fca0000008a00 */
[----:B------:R-:W-:-:S05]  /*0d40*/  IMAD R63, R63, -0xa0, RZ ;  /* 0xffffff603f3f7824 */ /* 0x000fca00078e02ff */
[----:B------:R-:W-:-:S14]  /*0d50*/  R2UR UR6, R63 ;  /* 0x000000003f0672ca */ /* 0x000fdc00000e0000 */
[----:B------:R-:W3:Y:S01]  /*0d60*/  LDCU UR6, c[0x0][UR6+0x2b4] ;  /* 0x00005680060677ac */ /* 0x000ee20008000800 */
[----:B------:R-:W4:Y:S08]  /*0d70*/  S2UR UR4, SR_CTAID.Y ;  /* 0x00000000000479c3 */ /* 0x000f300000002600 */
[----:B------:R-:W3:Y:S01]  /*0d80*/  LDC R10, c[0x0][0xb24] ;  /* 0x0002c900ff0a7b82 */ /* 0x000ee20000000800 */
[----:B--2---:R-:W-:-:S02]  /*0d90*/  I2FP.F32.U32 R63, UR5 ;  /* 0x00000005003f7c45 */ /* 0x004fc40008201000 */
[----:B------:R-:W-:-:S05]  /*0da0*/  CS2R.32 R3, SR_CgaSize ;  /* 0x0000000000037805 */ /* 0x000fca0000008a00 */
[----:B------:R-:W-:-:S06]  /*0db0*/  IMAD R3, R3, -0xa0, RZ ;  /* 0xffffff6003037824 */ /* 0x000fcc00078e02ff */
[----:B------:R-:W2:Y:S01]  /*0dc0*/  LDC R3, c[0x0][R3+0x2a0] ;  /* 0x0000a80003037b82 */ /* 0x000ea20000000800 */
[----:B------:R-:W-:Y:S01]  /*0dd0*/  MOV R15, UR5 ;  /* 0x00000005000f7c02 */ /* 0x000fe20008000f00 */
[----:B-1----:R-:W-:Y:S01]  /*0de0*/  FMUL R63, R63, UR7 ;  /* 0x000000073f3f7c20 */ /* 0x002fe20008400000 */
[----:B----4-:R-:W-:Y:S02]  /*0df0*/  I2FP.F32.U32 R62, UR4 ;  /* 0x00000004003e7c45 */ /* 0x010fe40008201000 */
[----:B------:R-:W-:-:S05]  /*0e00*/  CS2R.32 R2, SR_CgaSize ;  /* 0x0000000000027805 */ /* 0x000fca0000008a00 */
[----:B------:R-:W-:-:S06]  /*0e10*/  IMAD R2, R2, -0xa0, RZ ;  /* 0xffffff6002027824 */ /* 0x000fcc00078e02ff */
[----:B------:R-:W1:Y:S01]  /*0e20*/  LDC R2, c[0x0][R2+0x2a4] ;  /* 0x0000a90002027b82 */ /* 0x000e620000000800 */
[----:B------:R-:W-:Y:S01]  /*0e30*/  MOV R14, UR4 ;  /* 0x00000004000e7c02 */ /* 0x000fe20008000f00 */
[----:B------:R-:W4:Y:S01]  /*0e40*/  F2I.U32.TRUNC.NTZ R63, R63 ;  /* 0x0000003f003f7305 */ /* 0x000f22000020f000 */
[----:B---3--:R-:W-:-:S05]  /*0e50*/  FMUL R62, R62, UR6 ;  /* 0x000000063e3e7c20 */ /* 0x008fca0008400000 */
[----:B------:R-:W-:Y:S01]  /*0e60*/  BAR.SYNC.DEFER_BLOCKING 0x0 ;  /* 0x0000000000007b1d */ /* 0x000fe20000010000 */
[----:B------:R-:W-:-:S05]  /*0e70*/  ISETP.GE.AND P0, PT, R10, 0x1, PT ;  /* 0x000000010a00780c */ /* 0x000fca0003f06270 */
[----:B------:R-:W3:Y:S02]  /*0e80*/  F2I.U32.TRUNC.NTZ R62, R62 ;  /* 0x0000003e003e7305 */ /* 0x000ee4000020f000 */
[----:B------:R-:W1:Y:S01]  /*0e90*/  S2UR UR60, SR_CTAID.Z ;  /* 0x00000000003c79c3 */ /* 0x000e620000002700 */
[----:B----4-:R-:W-:-:S05]  /*0ea0*/  IADD3 R63, PT, PT, -R63, RZ, RZ ;  /* 0x000000ff3f3f7210 */ /* 0x010fca0007ffe1ff */
[----:B--2---:R-:W-:Y:S01]  /*0eb0*/  IMAD R63, R3, R63, UR5 ;  /* 0x00000005033f7e24 */ /* 0x004fe2000f8e023f */
[----:B---3--:R-:W-:-:S05]  /*0ec0*/  IADD3 R62, PT, PT, -R62, RZ, RZ ;  /* 0x000000ff3e3e7210 */ /* 0x008fca0007ffe1ff */
[----:B-1----:R-:W-:Y:S01]  /*0ed0*/  IMAD R62, R2, R62, UR4 ;  /* 0x00000004023e7e24 */ /* 0x002fe2000f8e023e */
[----:B------:R-:W-:Y:S06]  /*0ee0*/  @!P0 BRA `(.L_x_15) ;  /* 0x0000000000b88947 */ /* 0x000fec0003800000 */
[----:B------:R-:W1:Y:S01]  /*0ef0*/  LDC.64 R4, c[0x0][0xb18] ;  /* 0x0002c600ff047b82 */ /* 0x000e620000000a00 */
[----:B------:R-:W-:-:S07]  /*0f00*/  ISETP.NE.AND P0, PT, R10, 0x1, PT ;  /* 0x000000010a00780c */ /* 0x000fce0003f05270 */
[----:B------:R-:W2:Y:S08]  /*0f10*/  LDC R9, c[0x0][0xb0c] ;  /* 0x0002c300ff097b82 */ /* 0x000eb00000000800 */
[----:B------:R-:W3:Y:S08]  /*0f20*/  LDC R12, c[0x0][0x370] ;  /* 0x0000dc00ff0c7b82 */ /* 0x000ef00000000800 */
[----:B------:R-:W4:Y:S01]  /*0f30*/  LDC R11, c[0x0][0x374] ;  /* 0x0000dd00ff0b7b82 */ /* 0x000f220000000800 */
[----:B-1----:R-:W-:-:S07]  /*0f40*/  ISETP.NE.AND P1, PT, R4, 0x1, PT ;  /* 0x000000010400780c */ /* 0x002fce0003f25270 */
[----:B------:R-:W3:Y:S01]  /*0f50*/  LDC.64 R6, c[0x0][0xb10] ;  /* 0x0002c400ff067b82 */ /* 0x000ee20000000a00 */
[----:B--2---:R-:W-:-:S07]  /*0f60*/  ISETP.NE.AND P2, PT, R9, 0x1, PT ;  /* 0x000000010900780c */ /* 0x004fce0003f45270 */
[----:B------:R-:W1:Y:S08]  /*0f70*/  LDC R8, c[0x0][0xb20] ;  /* 0x0002c800ff087b82 */ /* 0x000e700000000800 */
[----:B------:R-:W2:Y:S01]  /*0f80*/  LDC.64 R2, c[0x0][0xb28] ;  /* 0x0002ca00ff027b82 */ /* 0x000ea20000000a00 */
[----:B----4-:R-:W-:-:S04]  /*0f90*/  IMAD.HI.U32 R13, R11, R5, RZ ;  /* 0x000000050b0d7227 */ /* 0x010fc800078e00ff */
[----:B------:R-:W-:-:S04]  /*0fa0*/  IMAD.HI.U32 R5, R14, R5, RZ ;  /* 0x000000050e057227 */ /* 0x000fc800078e00ff */
[----:B---3--:R-:W-:-:S05]  /*0fb0*/  IMAD.HI.U32 R16, R12, R6, RZ ;  /* 0x000000060c107227 */ /* 0x008fca00078e00ff */
[-C--:B------:R-:W-:Y:S01]  /*0fc0*/  @P2 SHF.R.U32.HI R12, RZ, R7.reuse, R16 ;  /* 0x00000007ff0c2219 */ /* 0x080fe20000011610 */
[----:B------:R-:W-:Y:S01]  /*0fd0*/  IMAD.HI.U32 R16, R15, R6, RZ ;  /* 0x000000060f107227 */ /* 0x000fe200078e00ff */
[-C--:B-1----:R-:W-:Y:S02]  /*0fe0*/  @P1 SHF.R.U32.HI R11, RZ, R8.reuse, R13 ;  /* 0x00000008ff0b1219 */ /* 0x082fe4000001160d */
[----:B------:R-:W-:Y:S02]  /*0ff0*/  SHF.R.U32.HI R5, RZ, R8, R5 ;  /* 0x00000008ff057219 */ /* 0x000fe40000011605 */
[----:B------:R-:W-:Y:S02]  /*1000*/  SHF.R.U32.HI R16, RZ, R7, R16 ;  /* 0x00000007ff107219 */ /* 0x000fe40000011610 */
[----:B------:R-:W-:Y:S01]  /*1010*/  SEL R5, R14, R5, !P1 ;  /* 0x000000050e057207 */ /* 0x000fe20004800000 */
[----:B--2---:R-:W-:Y:S01]  /*1020*/  IMAD.HI.U32 R13, R11, R2, RZ ;  /* 0x000000020b0d7227 */ /* 0x004fe200078e00ff */
[----:B------:R-:W-:-:S03]  /*1030*/  SEL R16, R15, R16, !P2 ;  /* 0x000000100f107207 */ /* 0x000fc60005000000 */
[----:B------:R-:W-:Y:S01]  /*1040*/  IMAD.HI.U32 R6, R12, R2, RZ ;  /* 0x000000020c067227 */ /* 0x000fe200078e00ff */
[----:B------:R-:W-:-:S04]  /*1050*/  @P0 SHF.R.U32.HI R11, RZ, R3, R13 ;  /* 0x00000003ff0b0219 */ /* 0x000fc8000001160d */
[----:B------:R-:W-:Y:S01]  /*1060*/  @P0 SHF.R.U32.HI R12, RZ, R3, R6 ;  /* 0x00000003ff0c0219 */ /* 0x000fe20000011606 */
[----:B------:R-:W-:-:S04]  /*1070*/  IMAD R11, R11, R10, RZ ;  /* 0x0000000a0b0b7224 */ /* 0x000fc800078e02ff */
[----:B------:R-:W-:Y:S01]  /*1080*/  IMAD R6, R12, R10, RZ ;  /* 0x0000000a0c067224 */ /* 0x000fe200078e02ff */
[----:B------:R-:W-:-:S04]  /*1090*/  ISETP.GE.AND P1, PT, R5, R11, PT ;  /* 0x0000000b0500720c */ /* 0x000fc80003f26270 */
[----:B------:R-:W-:Y:S01]  /*10a0*/  ISETP.GE.OR P1, PT, R16, R6, P1 ;  /* 0x000000061000720c */ /* 0x000fe20000f26670 */
[----:B------:R-:W-:-:S05]  /*10b0*/  IMAD.HI.U32 R6, R5, R2, RZ ;  /* 0x0000000205067227 */ /* 0x000fca00078e00ff */
[----:B------:R-:W-:-:S04]  /*10c0*/  SHF.R.U32.HI R6, RZ, R3, R6 ;  /* 0x00000003ff067219 */ /* 0x000fc80000011606 */
[----:B------:R-:W-:-:S03]  /*10d0*/  SEL R6, R5, R6, !P0 ;  /* 0x0000000605067207 */ /* 0x000fc60004000000 */
[----:B------:R-:W-:Y:S01]  /*10e0*/  @!P1 IMAD.HI.U32 R7, R16, R2, RZ ;  /* 0x0000000210079227 */ /* 0x000fe200078e00ff */
[----:B------:R-:W-:-:S04]  /*10f0*/  IADD3 R2, PT, PT, -R6, RZ, RZ ;  /* 0x000000ff06027210 */ /* 0x000fc80007ffe1ff */
[----:B------:R-:W-:Y:S01]  /*1100*/  @!P1 SHF.R.U32.HI R3, RZ, R3, R7 ;  /* 0x00000003ff039219 */ /* 0x000fe20000011607 */
[----:B------:R-:W-:Y:S01]  /*1110*/  IMAD R2, R10, R2, R5 ;  /* 0x000000020a027224 */ /* 0x000fe200078e0205 */
[----:B------:R-:W-:Y:S02]  /*1120*/  IADD3 R7, PT, PT, -R5, RZ, RZ ;  /* 0x000000ff05077210 */ /* 0x000fe40007ffe1ff */
[----:B------:R-:W-:-:S03]  /*1130*/  @!P1 SEL R3, R16, R3, !P0 ;  /* 0x0000000310039207 */ /* 0x000fc60004000000 */
[----:B------:R-:W-:Y:S02]  /*1140*/  IMAD R7, R4, R7, R14 ;  /* 0x0000000704077224 */ /* 0x000fe400078e020e */
[--C-:B------:R-:W-:Y:S02]  /*1150*/  @!P1 IMAD.IADD R6, R6, 0x1, -R3.reuse ;  /* 0x0000000106069824 */ /* 0x100fe400078e0a03 */
[----:B------:R-:W-:Y:S01]  /*1160*/  @!P1 IMAD R3, R2, R12, R3 ;  /* 0x0000000c02039224 */ /* 0x000fe200078e0203 */
[----:B------:R-:W-:Y:S01]  /*1170*/  IADD3 R2, PT, PT, -R16, RZ, RZ ;  /* 0x000000ff10027210 */ /* 0x000fe20007ffe1ff */
[----:B------:R-:W-:Y:S02]  /*1180*/  @!P1 IMAD R5, R6, R10, R16 ;  /* 0x0000000a06059224 */ /* 0x000fe400078e0210 */
[----:B------:R-:W-:Y:S02]  /*1190*/  @!P1 IMAD.MOV.U32 R16, RZ, RZ, R3 ;  /* 0x000000ffff109224 */ /* 0x000fe400078e0003 */
[----:B------:R-:W-:-:S02]  /*11a0*/  IMAD R2, R9, R2, R15 ;  /* 0x0000000209027224 */ /* 0x000fc400078e020f */
[----:B------:R-:W-:Y:S02]  /*11b0*/  IMAD R14, R5, R4, R7 ;  /* 0x00000004050e7224 */ /* 0x000fe400078e0207 */
[----:B------:R-:W-:Y:S02]  /*11c0*/  IMAD R15, R16, R9, R2 ;  /* 0x00000009100f7224 */ /* 0x000fe400078e0202 */
.L_x_15:
[----:B------:R-:W1:Y:S01]  /*11d0*/  LDCU UR4, c[0x0][0xb30] ;  /* 0x00016600ff0477ac */ /* 0x000e620008000800 */
[----:B------:R-:W2:Y:S08]  /*11e0*/  S2UR UR45, SR_CgaCtaId ;  /* 0x00000000002d79c3 */ /* 0x000eb00000008800 */
[----:B------:R-:W3:Y:S01]  /*11f0*/  LDC R26, c[0x0][0xb24] ;  /* 0x0002c900ff1a7b82 */ /* 0x000ee20000000800 */
[----:B-1----:R-:W-:-:S09]  /*1200*/  UISETP.NE.AND UP1, UPT, UR4, 0x1, UPT ;  /* 0x000000010400788c */ /* 0x002fd2000bf25270 */
[----:B--2---:R-:W-:Y:S05]  /*1210*/  BRA.U UP1, `(.L_x_16) ;  /* 0x0000000101407547 */ /* 0x004fea000b800000 */
[----:B------:R-:W1:Y:S08]  /*1220*/  LDC.64 R4, c[0x0][0xb10] ;  /* 0x0002c400ff047b82 */ /* 0x000e700000000a00 */
[----:B------:R-:W2:Y:S08]  /*1230*/  LDC.64 R2, c[0x0][0xb18] ;  /* 0x0002c600ff027b82 */ /* 0x000eb00000000a00 */
[----:B------:R-:W4:Y:S08]  /*1240*/  LDC R6, c[0x0][0xb20] ;  /* 0x0002c800ff067b82 */ /* 0x000f300000000800 */
[----:B------:R-:W3:Y:S01]  /*1250*/  LDC R7, c[0x0][0xb0c] ;  /* 0x0002c300ff077b82 */ /* 0x000ee20000000800 */
[----:B-1----:R-:W-:-:S05]  /*1260*/  IMAD.HI.U32 R4, R15, R4, RZ ;  /* 0x000000040f047227 */ /* 0x002fca00078e00ff */
[----:B------:R-:W-:Y:S01]  /*1270*/  SHF.R.U32.HI R4, RZ, R5, R4 ;  /* 0x00000005ff047219 */ /* 0x000fe20000011604 */
[----:B--2---:R-:W-:Y:S01]  /*1280*/  IMAD.HI.U32 R3, R14, R3, RZ ;  /* 0x000000030e037227 */ /* 0x004fe200078e00ff */
[----:B------:R-:W-:-:S04]  /*1290*/  ISETP.NE.AND P0, PT, R2, 0x1, PT ;  /* 0x000000010200780c */ /* 0x000fc80003f05270 */
[----:B----4-:R-:W-:-:S04]  /*12a0*/  SHF.R.U32.HI R3, RZ, R6, R3 ;  /* 0x00000006ff037219 */ /* 0x010fc80000011603 */
[----:B------:R-:W-:Y:S02]  /*12b0*/  SEL R3, R14, R3, !P0 ;  /* 0x000000030e037207 */ /* 0x000fe40004000000 */
[----:B---3--:R-:W-:-:S04]  /*12c0*/  ISETP.NE.AND P1, PT, R7, 0x1, PT ;  /* 0x000000010700780c */ /* 0x008fc80003f25270 */
[----:B------:R-:W-:-:S05]  /*12d0*/  SEL R4, R15, R4, !P1 ;  /* 0x000000040f047207 */ /* 0x000fca0004800000 */
[----:B------:R-:W-:Y:S02]  /*12e0*/  IMAD.IADD R5, R3, 0x1, -R4 ;  /* 0x0000000103057824 */ /* 0x000fe400078e0a04 */
[----:B------:R-:W-:Y:S02]  /*12f0*/  IMAD.IADD R3, R4, 0x1, -R3 ;  /* 0x0000000104037824 */ /* 0x000fe400078e0a03 */
[----:B------:R-:W-:Y:S02]  /*1300*/  IMAD R15, R5, R7, R15 ;  /* 0x00000007050f7224 */ /* 0x000fe400078e020f */
[----:B------:R-:W-:-:S07]  /*1310*/  IMAD R14, R3, R2, R14 ;  /* 0x00000002030e7224 */ /* 0x000fce00078e020e */
.L_x_16:
[----:B------:R-:W-:Y:S01]  /*1320*/  BAR.SYNC.DEFER_BLOCKING 0x0 ;  /* 0x0000000000007b1d */ /* 0x000fe20000010000 */
[----:B------:R-:W-:Y:S01]  /*1330*/  UISETP.NE.AND UP1, UPT, UR10, 0x2, UPT ;  /* 0x000000020a00788c */ /* 0x000fe2000bf25270 */
[----:B------:R-:W-:Y:S02]  /*1340*/  ISETP.NE.OR P5, PT, R0, 0x2, !P5 ;  /* 0x000000020000780c */ /* 0x000fe40006fa5670 */
[----:B------:R-:W-:-:S06]  /*1350*/  LOP3.LUT R2, R77, 0x1f, RZ, 0xc0, !PT ;  /* 0x0000001f4d027812 */ /* 0x000fcc00078ec0ff */
[----:B------:R-:W-:Y:S05]  /*1360*/  BRA.U UP1, `(.L_x_17) ;  /* 0x00000015013c7547 */ /* 0x000fea000b800000 */
[----:B------:R-:W1:Y:S01]  /*1370*/  LDCU UR6, c[0x0][0x38c] ;  /* 0x00007180ff0677ac */ /* 0x000e620008000800 */
[----:B------:R-:W2:Y:S01]  /*1380*/  LDC R8, c[0x0][0x370] ;  /* 0x0000dc00ff087b82 */ /* 0x000ea20000000800 */
[----:B------:R-:W-:Y:S01]  /*1390*/  PLOP3.LUT P1, PT, PT, PT, UP2, 0x80, 0x8 ;  /* 0x000000000008781c */ /* 0x000fe20003f2f028 */
[----:B------:R-:W-:Y:S01]  /*13a0*/  IMAD.MOV.U32 R17, RZ, RZ, 0x1 ;  /* 0x00000001ff117424 */ /* 0x000fe200078e00ff */
[----:B------:R-:W-:Y:S01]  /*13b0*/  ISETP.EQ.OR P4, PT, R2, RZ, P5 ;  /* 0x000000ff0200720c */ /* 0x000fe20002f82670 */
[----:B------:R-:W-:Y:S01]  /*13c0*/  IMAD.MOV.U32 R16, RZ, RZ, RZ ;  /* 0x000000ffff107224 */ /* 0x000fe200078e00ff */
[----:B------:R-:W-:Y:S02]  /*13d0*/  PLOP3.LUT P1, PT, P1, PT, PT, 0x8, 0x80 ;  /* 0x000000000080781c */ /* 0x000fe40000f2e170 */
[----:B------:R-:W-:Y:S01]  /*13e0*/  CS2R R12, SRZ ;  /* 0x00000000000c7805 */ /* 0x000fe2000001ff00 */
[----:B------:R-:W-:Y:S01]  /*13f0*/  IMAD.MOV.U32 R11, RZ, RZ, 0x1 ;  /* 0x00000001ff0b7424 */ /* 0x000fe200078e00ff */
[----:B------:R-:W4:Y:S01]  /*1400*/  LDC R0, c[0x0][0x374] ;  /* 0x0000dd00ff007b82 */ /* 0x000f220000000800 */
[----:B------:R-:W2:Y:S01]  /*1410*/  LDCU.64 UR38, c[0x0][0x348] ;  /* 0x00006900ff2677ac */ /* 0x000ea20008000a00 */
[----:B------:R-:W-:Y:S01]  /*1420*/  UMOV UR23, URZ ;  /* 0x000000ff00177c82 */ /* 0x000fe20008000000 */
[----:B-1----:R-:W-:-:S02]  /*1430*/  UIADD3 UR5, UPT, UPT, UR6, 0x7f, URZ ;  /* 0x0000007f06057890 */ /* 0x002fc4000fffe0ff */
[----:B------:R-:W-:Y:S02]  /*1440*/  UIADD3 UR53, UPT, UPT, UR6, 0xfe, URZ ;  /* 0x000000fe06357890 */ /* 0x000fe4000fffe0ff */
[----:B------:R-:W-:-:S04]  /*1450*/  USHF.R.S32.HI UR4, URZ, 0x1f, UR5 ;  /* 0x0000001fff047899 */ /* 0x000fc80008011405 */
[----:B------:R-:W-:-:S04]  /*1460*/  ULEA.HI UR4, UR4, UR5, URZ, 0x7 ;  /* 0x0000000504047291 */ /* 0x000fc8000f8f38ff */
[----:B------:R-:W-:Y:S02]  /*1470*/  USHF.R.S32.HI UR46, URZ, 0x7, UR4 ;  /* 0x00000007ff2e7899 */ /* 0x000fe40008011404 */
[----:B------:R-:W-:Y:S02]  /*1480*/  UIADD3 UR4, UPT, UPT, UR6, -0x1, URZ ;  /* 0xffffffff06047890 */ /* 0x000fe4000fffe0ff */
[----:B------:R-:W-:Y:S02]  /*1490*/  UISETP.LT.U32.AND UP0, UPT, UR46, 0x2, UPT ;  /* 0x000000022e00788c */ /* 0x000fe4000bf01070 */
[----:B------:R-:W-:Y:S02]  /*14a0*/  UISETP.GE.U32.AND UP1, UPT, UR4, -0xff, UPT ;  /* 0xffffff010400788c */ /* 0x000fe4000bf26070 */
[----:B------:R-:W-:-:S04]  /*14b0*/  USEL UR37, UR46, 0x2, UP0 ;  /* 0x000000022e257887 */ /* 0x000fc80008000000 */
[----:B------:R-:W-:Y:S02]  /*14c0*/  UIADD3 UR29, UPT, UPT, UR37, -0x1, URZ ;  /* 0xffffffff251d7890 */ /* 0x000fe4000fffe0ff */
[----:B------:R-:W-:-:S03]  /*14d0*/  UIADD3 UR47, UPT, UPT, UR46, -UR37, URZ ;  /* 0x800000252e2f7290 */ /* 0x000fc6000fffe0ff */
[----:B------:R-:W-:-:S04]  /*14e0*/  @UP1 UIADD3 UR29, UPT, UPT, UR37, URZ, URZ ;  /* 0x000000ff251d1290 */ /* 0x000fc8000fffe0ff */
[----:B--2---:R-:W-:-:S12]  /*14f0*/  UIADD3 UR29, UPT, UPT, UR29, 0x1, URZ ;  /* 0x000000011d1d7890 */ /* 0x004fd8000fffe0ff */
.L_x_39:
[----:B------:R-:W-:Y:S01]  /*1500*/  UISETP.NE.AND UP0, UPT, UR45, URZ, UPT ;  /* 0x000000ff2d00728c */ /* 0x000fe2000bf05270 */
[----:B------:R-:W1:Y:S08]  /*1510*/  S2UR UR45, SR_CgaCtaId ;  /* 0x00000000002d79c3 */ /* 0x000e700000008800 */
[----:B------:R-:W-:Y:S05]  /*1520*/  BRA.U UP0, `(.L_x_18) ;  /* 0x0000000100347547 */ /* 0x000fea000b800000 */
[----:B------:R-:W2:Y:S01]  /*1530*/  S2R R2, SR_CgaCtaId ;  /* 0x0000000000027919 */ /* 0x000ea20000008800 */
[----:B------:R-:W-:-:S04]  /*1540*/  MOV R3, 0x400 ;  /* 0x0000040000037802 */ /* 0x000fc80000000f00 */
[----:B--2---:R-:W-:Y:S02]  /*1550*/  LEA R2, R2, R3, 0x18 ;  /* 0x0000000302027211 */ /* 0x004fe400078ec0ff */
[----:B------:R-:W-:-:S03]  /*1560*/  SHF.L.U32 R3, R11, 0x1f, RZ ;  /* 0x0000001f0b037819 */ /* 0x000fc600000006ff */
[----:B------:R-:W-:-:S04]  /*1570*/  IMAD R2, R12, 0x8, R2 ;  /* 0x000000080c027824 */ /* 0x000fc800078e0202 */
[----:B------:R-:W2:Y:S02]  /*1580*/  SYNCS.PHASECHK.TRANS64.TRYWAIT P0, [R2+URZ+0xe0], R3 ;  /* 0x0000e003020075a7 */ /* 0x000ea400080011ff */
[----:B--2---:R-:W-:Y:S05]  /*1590*/  @!P0 BRA `(.L_x_19) ;  /* 0x0000006c00348947 */ /* 0x004fea0003800000 */
.L_x_133:
[----:B------:R-:W-:Y:S01]  /*15a0*/  VIADD R12, R12, 0x1 ;  /* 0x000000010c0c7836 */ /* 0x000fe20000000000 */
[----:B------:R2:W-:Y:S04]  /*15b0*/  SYNCS.ARRIVE.TRANS64.A1T0 RZ, [R2+URZ+0xd0], RZ ;  /* 0x0000d0ff02ff79a7 */ /* 0x0005e800081000ff */
[----:B------:R-:W-:-:S04]  /*15c0*/  ISETP.NE.AND P0, PT, R12, 0x2, PT ;  /* 0x000000020c00780c */ /* 0x000fc80003f05270 */
[----:B------:R-:W-:Y:S02]  /*15d0*/  SEL R12, R12, RZ, P0 ;  /* 0x000000ff0c0c7207 */ /* 0x000fe40000000000 */
[----:B--2---:R-:W-:-:S04]  /*15e0*/  SEL R2, RZ, 0x1, P0 ;  /* 0x00000001ff027807 */ /* 0x004fc80000000000 */
[----:B------:R-:W-:-:S07]  /*15f0*/  LOP3.LUT R11, R11, R2, RZ, 0x3c, !PT ;  /* 0x000000020b0b7212 */ /* 0x000fce00078e3cff */
.L_x_18:
[----:B------:R-:W-:Y:S01]  /*1600*/  UMOV UR13, 0x400 ;  /* 0x00000400000d7882 */ /* 0x000fe20000000000 */
[----:B------:R-:W-:Y:S01]  /*1610*/  SHF.L.U32 R2, R17, 0x1f, RZ ;  /* 0x0000001f11027819 */ /* 0x000fe200000006ff */
[----:B-1----:R-:W-:Y:S01]  /*1620*/  ULEA UR13, UR45, UR13, 0x18 ;  /* 0x0000000d2d0d7291 */ /* 0x002fe2000f8ec0ff */
[----:B------:R-:W-:Y:S01]  /*1630*/  R2UR UR59, R15 ;  /* 0x000000000f3b72ca */ /* 0x000fe200000e0000 */
[----:B------:R-:W-:Y:S01]  /*1640*/  UISETP.GE.U32.AND UP0, UPT, UR53, 0xff, UPT ;  /* 0x000000ff3500788c */ /* 0x000fe2000bf06070 */
[----:B------:R-:W-:Y:S01]  /*1650*/  R2UR UR27, R14 ;  /* 0x000000000e1b72ca */ /* 0x000fe200000e0000 */
[----:B------:R-:W-:Y:S01]  /*1660*/  ULEA UR4, UR23, UR13, 0x3 ;  /* 0x0000000d17047291 */ /* 0x000fe2000f8e18ff */
[----:B------:R-:W-:-:S08]  /*1670*/  UMOV UR21, URZ ;  /* 0x000000ff00157c82 */ /* 0x000fd00008000000 */
[----:B------:R1:W2:Y:S01]  /*1680*/  SYNCS.PHASECHK.TRANS64.TRYWAIT P2, [UR4+0x10], R2 ;  /* 0x00001002ff0075a7 */ /* 0x0002a20008041104 */
[----:B------:R-:W-:Y:S02]  /*1690*/  USHF.L.U32 UR59, UR59, 0x6, URZ ;  /* 0x000000063b3b7899 */ /* 0x000fe400080006ff */
[----:B------:R-:W-:Y:S01]  /*16a0*/  USHF.L.U32 UR27, UR27, 0x7, URZ ;  /* 0x000000071b1b7899 */ /* 0x000fe200080006ff */
[----:B------:R-:W-:Y:S11]  /*16b0*/  BRA.U !UP0, `(.L_x_20) ;  /* 0x0000000508407547 */ /* 0x000ff6000b800000 */
[----:B------:R-:W-:Y:S01]  /*16c0*/  UMOV UR22, URZ ;  /* 0x000000ff00167c82 */ /* 0x000fe20008000000 */
[----:B------:R-:W-:-:S05]  /*16d0*/  UMOV UR6, UR23 ;  /* 0x0000001700067c82 */ /* 0x000fca0008000000 */
.L_x_27:
[----:B------:R-:W-:Y:S01]  /*16e0*/  ULEA UR57, UR6, UR13, 0x3 ;  /* 0x0000000d06397291 */ /* 0x000fe2000f8e18ff */
[----:B--2---:R-:W-:Y:S01]  /*16f0*/  @!P5 MOV R3, 0x18000 ;  /* 0x000180000003d802 */ /* 0x004fe20000000f00 */
[----:B--2---:R-:W-:Y:S10]  /*1700*/  @P2 BRA `(.L_x_21) ;  /* 0x00000000000c2947 */ /* 0x004ff40003800000 */
[----:B------:R-:W-:-:S04]  /*1710*/  SHF.L.U32 R4, R17, 0x1f, RZ ;  /* 0x0000001f11047819 */ /* 0x000fc800000006ff */
[----:B------:R-:W2:Y:S02]  /*1720*/  SYNCS.PHASECHK.TRANS64.TRYWAIT P0, [UR57+0x10], R4 ;  /* 0x00001004ff0075a7 */ /* 0x000ea40008001139 */
[----:B--2---:R-:W-:Y:S05]  /*1730*/  @!P0 BRA `(.L_x_22) ;  /* 0x0000006800e08947 */ /* 0x004fea0003800000 */
.L_x_21:
[----:B------:R2:W-:Y:S01]  /*1740*/  @!P5 SYNCS.ARRIVE.TRANS64 RZ, [UR57], R3 ;  /* 0x00000003ffffd9a7 */ /* 0x0005e20008000039 */
[----:B------:R-:W-:Y:S04]  /*1750*/  BSSY.RECONVERGENT B0, `(.L_x_23) ;  /* 0x0000003000007945 */ /* 0x000fe80003800200 */
[----:B------:R-:W-:Y:S05]  /*1760*/  @P4 BRA `(.L_x_24) ;  /* 0x0000000000044947 */ /* 0x000fea0003800000 */
[----:B------:R-:W-:Y:S05]  /*1770*/  BPT.TRAP 0x1 ;  /* 0x000000040000795c */ /* 0x000fea0000300000 */
.L_x_24:
[----:B------:R-:W-:Y:S05]  /*1780*/  BSYNC.RECONVERGENT B0 ;  /* 0x0000000000007941 */ /* 0x000fea0003800200 */
.L_x_23:
[----:B------:R-:W-:Y:S01]  /*1790*/  UIADD3 UR4, UPT, UPT, UR6, 0x1, URZ ;  /* 0x0000000106047890 */ /* 0x000fe2000fffe0ff */
[----:B------:R-:W-:Y:S01]  /*17a0*/  BSSY.RECONVERGENT B0, `(.L_x_25) ;  /* 0x000003c000007945 */ /* 0x000fe20003800200 */
[----:B------:R-:W-:Y:S02]  /*17b0*/  ELECT P0, URZ, PT ;  /* 0x0000000000ff782f */ /* 0x000fe40003800000 */
[----:B------:R-:W-:-:S04]  /*17c0*/  UISETP.NE.AND UP0, UPT, UR4, 0x2, UPT ;  /* 0x000000020400788c */ /* 0x000fc8000bf05270 */
[----:B------:R-:W-:Y:S02]  /*17d0*/  USEL UR5, URZ, 0x1, UP0 ;  /* 0x00000001ff057887 */ /* 0x000fe40008000000 */
[----:B------:R-:W-:-:S04]  /*17e0*/  USEL UR23, UR4, URZ, UP0 ;  /* 0x000000ff04177287 */ /* 0x000fc80008000000 */
[----:B------:R-:W-:Y:S01]  /*17f0*/  ULEA UR4, UR23, UR13, 0x3 ;  /* 0x0000000d17047291 */ /* 0x000fe2000f8e18ff */
[----:B------:R-:W-:-:S04]  /*1800*/  LOP3.LUT R17, R17, UR5, RZ, 0x3c, !PT ;  /* 0x0000000511117c12 */ /* 0x000fc8000f8e3cff */
[----:B-1----:R-:W-:-:S04]  /*1810*/  SHF.L.U32 R2, R17, 0x1f, RZ ;  /* 0x0000001f11027819 */ /* 0x002fc800000006ff */
[----:B------:R1:W1:Y:S01]  /*1820*/  SYNCS.PHASECHK.TRANS64.TRYWAIT P2, [UR4+0x10], R2 ;  /* 0x00001002ff0075a7 */ /* 0x0002620008041104 */
[----:B------:R-:W-:Y:S05]  /*1830*/  @!P0 BRA `(.L_x_26) ;  /* 0x0000000000c88947 */ /* 0x000fea0003800000 */
[----:B------:R-:W-:Y:S02]  /*1840*/  ULEA UR32, UR6, UR13, 0xf ;  /* 0x0000000d06207291 */ /* 0x000fe4000f8e78ff */
[----:B------:R-:W-:Y:S02]  /*1850*/  UIADD3 UR4, UP1, UPT, UR38, 0x80, URZ ;  /* 0x0000008026047890 */ /* 0x000fe4000ff3e0ff */
[----:B------:R-:W-:Y:S02]  /*1860*/  USHF.L.U32 UR58, UR22, 0x7, URZ ;  /* 0x00000007163a7899 */ /* 0x000fe400080006ff */
[----:B------:R-:W-:Y:S02]  /*1870*/  ULEA UR7, UR6, UR13, 0x10 ;  /* 0x0000000d06077291 */ /* 0x000fe4000f8e80ff */
[----:B------:R-:W-:Y:S02]  /*1880*/  UIADD3 UR14, UP0, UPT, UR38, 0x180, URZ ;  /* 0x00000180260e7890 */ /* 0x000fe4000ff1e0ff */
[----:B------:R-:W-:-:S02]  /*1890*/  UIADD3.X UR5, UPT, UPT, URZ, UR39, URZ, UP1, !UPT ;  /* 0x00000027ff057290 */ /* 0x000fc40008ffe4ff */
[----:B------:R-:W-:Y:S02]  /*18a0*/  UIADD3 UR56, UPT, UPT, UR32, 0x8800, URZ ;  /* 0x0000880020387890 */ /* 0x000fe4000fffe0ff */
[----:B------:R-:W-:Y:S02]  /*18b0*/  UIADD3 UR50, UPT, UPT, UR58, 0x20, URZ ;  /* 0x000000203a327890 */ /* 0x000fe4000fffe0ff */
[----:B------:R-:W-:Y:S02]  /*18c0*/  UIADD3 UR48, UPT, UPT, UR32, 0xa800, URZ ;  /* 0x0000a80020307890 */ /* 0x000fe4000fffe0ff */
[----:B------:R-:W-:Y:S02]  /*18d0*/  UIADD3 UR42, UPT, UPT, UR58, 0x40, URZ ;  /* 0x000000403a2a7890 */ /* 0x000fe4000fffe0ff */
[----:B------:R-:W-:Y:S02]  /*18e0*/  UIADD3 UR40, UPT, UPT, UR32, 0xc800, URZ ;  /* 0x0000c80020287890 */ /* 0x000fe4000fffe0ff */
[----:B------:R-:W-:-:S02]  /*18f0*/  UIADD3 UR34, UPT, UPT, UR58, 0x60, URZ ;  /* 0x000000603a227890 */ /* 0x000fc4000fffe0ff */
[----:B------:R-:W-:Y:S02]  /*1900*/  UIADD3 UR32, UPT, UPT, UR32, 0xe800, URZ ;  /* 0x0000e80020207890 */ /* 0x000fe4000fffe0ff */
[----:B------:R-:W-:Y:S02]  /*1910*/  UIADD3.X UR15, UPT, UPT, URZ, UR39, URZ, UP0, !UPT ;  /* 0x00000027ff0f7290 */ /* 0x000fe400087fe4ff */
[----:B------:R-:W-:Y:S02]  /*1920*/  UIADD3 UR24, UPT, UPT, UR7, 0x18800, URZ ;  /* 0x0001880007187890 */ /* 0x000fe4000fffe0ff */
[----:B------:R-:W-:Y:S01]  /*1930*/  UIADD3 UR8, UPT, UPT, UR7, 0x1c800, URZ ;  /* 0x0001c80007087890 */ /* 0x000fe2000fffe0ff */
[----:B------:R-:W-:Y:S01]  /*1940*/  UMOV UR30, 0x0 ;  /* 0x00000000001e7882 */ /* 0x000fe20000000000 */
[----:B------:R-:W-:Y:S01]  /*1950*/  UMOV UR31, 0x10000000 ;  /* 0x10000000001f7882 */ /* 0x000fe20000000000 */
[----:B------:R-:W-:Y:S01]  /*1960*/  UMOV UR49, UR57 ;  /* 0x0000003900317c82 */ /* 0x000fe20008000000 */
[----:B------:R-:W-:Y:S01]  /*1970*/  UMOV UR51, UR59 ;  /* 0x0000003b00337c82 */ /* 0x000fe20008000000 */
[----:B------:R-:W-:Y:S01]  /*1980*/  UMOV UR52, UR60 ;  /* 0x0000003c00347c82 */ /* 0x000fe20008000000 */
[----:B------:R-:W-:Y:S01]  /*1990*/  UMOV UR41, UR57 ;  /* 0x0000003900297c82 */ /* 0x000fe20008000000 */
[----:B------:R-:W-:Y:S01]  /*19a0*/  UMOV UR43, UR59 ;  /* 0x0000003b002b7c82 */ /* 0x000fe20008000000 */
[----:B------:R-:W-:Y:S01]  /*19b0*/  UMOV UR44, UR60 ;  /* 0x0000003c002c7c82 */ /* 0x000fe20008000000 */
[----:B------:R-:W-:Y:S01]  /*19c0*/  UTMALDG.3D [UR56], [UR4], desc[UR30] ;  /* 0x00001e38040075b4 */ /* 0x000fe20008011000 */
[----:B------:R-:W-:Y:S01]  /*19d0*/  UMOV UR33, UR57 ;  /* 0x0000003900217c82 */ /* 0x000fe20008000000 */
        /* <DEDUP_REMOVED lines=10> */
[----:B------:R-:W-:Y:S01]  /*1a80*/  UIADD3 UR16, UPT, UPT, UR7, 0x20800, URZ ;  /* 0x0002080007107890 */ /* 0x000fe2000fffe0ff */
[----:B------:R-:W-:Y:S01]  /*1a90*/  UMOV UR17, UR57 ;  /* 0x0000003900117c82 */ /* 0x000fe20008000000 */
[----:B------:R-:W-:Y:S01]  /*1aa0*/  UMOV UR19, UR27 ;  /* 0x0000001b00137c82 */ /* 0x000fe20008000000 */
[----:B------:R-:W-:Y:S01]  /*1ab0*/  UTMALDG.3D [UR40], [UR4], desc[UR30] ;  /* 0x00001e28040075b4 */ /* 0x000fe20008011000 */
[----:B------:R-:W-:Y:S01]  /*1ac0*/  UMOV UR20, UR60 ;  /* 0x0000003c00147c82 */ /* 0x000fe20008000000 */
[----:B------:R-:W-:Y:S01]  /*1ad0*/  UMOV UR18, UR42 ;  /* 0x0000002a00127c82 */ /* 0x000fe20008000000 */
[----:B------:R-:W-:Y:S01]  /*1ae0*/  UTMALDG.3D [UR32], [UR4], desc[UR30] ;  /* 0x00001e20040075b4 */ /* 0x000fe20008011000 */
[----:B------:R-:W-:Y:S01]  /*1af0*/  UTMALDG.3D [UR24], [UR14], desc[UR30] ;  /* 0x00001e180e0075b4 */ /* 0x000fe20008011000 */
[----:B------:R2:W-:Y:S01]  /*1b00*/  UTMALDG.3D [UR8], [UR14], desc[UR30] ;  /* 0x00001e080e0075b4 */ /* 0x0005e20008011000 */
[----:B------:R1:W-:Y:S01]  /*1b10*/  UTMALDG.3D [UR16], [UR14], desc[UR30] ;  /* 0x00001e100e0075b4 */ /* 0x0003e20008011000 */
[----:B--2---:R-:W-:Y:S01]  /*1b20*/  UIADD3 UR8, UPT, UPT, UR7, 0x24800, URZ ;  /* 0x0002480007087890 */ /* 0x004fe2000fffe0ff */
[----:B------:R-:W-:-:S08]  /*1b30*/  UMOV UR10, UR34 ;  /* 0x00000022000a7c82 */ /* 0x000fd00008000000 */
[----:B------:R2:W-:Y:S02]  /*1b40*/  UTMALDG.3D [UR8], [UR14], desc[UR30] ;  /* 0x00001e080e0075b4 */ /* 0x0005e40008011000 */
[----:B--2---:R-:W-:Y:S01]  /*1b50*/  NOP ;  /* 0x0000000000007918 */ /* 0x004fe20000000000 */
.L_x_26:
[----:B-1----:R-:W-:Y:S05]  /*1b60*/  BSYNC.RECONVERGENT B0 ;  /* 0x0000000000007941 */ /* 0x002fea0003800200 */
.L_x_25:
[----:B------:R-:W-:Y:S01]  /*1b70*/  UIADD3 UR22, UPT, UPT, UR22, 0x1, URZ ;  /* 0x0000000116167890 */ /* 0x000fe2000fffe0ff */
[----:B------:R-:W-:Y:S01]  /*1b80*/  UMOV UR6, UR23 ;  /* 0x0000001700067c82 */ /* 0x000fe20008000000 */
[----:B------:R-:W-:Y:S02]  /*1b90*/  UMOV UR21, UR29 ;  /* 0x0000001d00157c82 */ /* 0x000fe40008000000 */
[----:B------:R-:W-:-:S09]  /*1ba0*/  UISETP.NE.AND UP0, UPT, UR22, UR29, UPT ;  /* 0x0000001d1600728c */ /* 0x000fd2000bf05270 */
[----:B------:R-:W-:Y:S05]  /*1bb0*/  BRA.U UP0, `(.L_x_27) ;  /* 0xfffffff900c87547 */ /* 0x000fea000b83ffff */
.L_x_20:
[----:B------:R-:W-:Y:S01]  /*1bc0*/  ULEA UR4, UR23, UR13, 0x3 ;  /* 0x0000000d17047291 */ /* 0x000fe2000f8e18ff */
[----:B-1----:R-:W-:Y:S01]  /*1bd0*/  SHF.L.U32 R2, R17, 0x1f, RZ ;  /* 0x0000001f11027819 */ /* 0x002fe200000006ff */
[----:B------:R-:W-:Y:S01]  /*1be0*/  @!P1 SYNCS.ARRIVE.TRANS64.A1T0 RZ, [UR13+0x68], RZ ;  /* 0x000068ffffff99a7 */ /* 0x000fe2000810000d */
[----:B------:R-:W-:-:S06]  /*1bf0*/  UISETP.GT.AND UP0, UPT, UR46, UR37, UPT ;  /* 0x000000252e00728c */ /* 0x000fcc000bf04270 */
[----:B------:R1:W1:Y:S03]  /*1c00*/  SYNCS.PHASECHK.TRANS64.TRYWAIT P1, [UR4+0x10], R2 ;  /* 0x00001002ff0075a7 */ /* 0x0002660008021104 */
[----:B------:R-:W-:Y:S05]  /*1c10*/  BRA.U !UP0, `(.L_x_28) ;  /* 0x00000005083c7547 */ /* 0x000fea000b800000 */
[----:B------:R-:W-:Y:S01]  /*1c20*/  UIADD3 UR22, UPT, UPT, UR47, UR21, URZ ;  /* 0x000000152f167290 */ /* 0x000fe2000fffe0ff */
[----:B------:R-:W-:-:S11]  /*1c30*/  UMOV UR6, UR23 ;  /* 0x0000001700067c82 */ /* 0x000fd60008000000 */
.L_x_35:
[----:B------:R-:W-:Y:S01]  /*1c40*/  ULEA UR57, UR6, UR13, 0x3 ;  /* 0x0000000d06397291 */ /* 0x000fe2000f8e18ff */
[----:B--2---:R-:W-:Y:S01]  /*1c50*/  @!P5 MOV R3, 0x18000 ;  /* 0x000180000003d802 */ /* 0x004fe20000000f00 */
[----:B-1----:R-:W-:Y:S10]  /*1c60*/  @P1 BRA `(.L_x_29) ;  /* 0x00000000000c1947 */ /* 0x002ff40003800000 */
[----:B------:R-:W-:-:S04]  /*1c70*/  SHF.L.U32 R4, R17, 0x1f, RZ ;  /* 0x0000001f11047819 */ /* 0x000fc800000006ff */
[----:B------:R-:W1:Y:S02]  /*1c80*/  SYNCS.PHASECHK.TRANS64.TRYWAIT P0, [UR57+0x10], R4 ;  /* 0x00001004ff0075a7 */ /* 0x000e640008001139 */
[----:B-1----:R-:W-:Y:S05]  /*1c90*/  @!P0 BRA `(.L_x_30) ;  /* 0x0000006400a08947 */ /* 0x002fea0003800000 */
.L_x_29:
[----:B------:R2:W-:Y:S01]  /*1ca0*/  @!P5 SYNCS.ARRIVE.TRANS64 RZ, [UR57], R3 ;  /* 0x00000003ffffd9a7 */ /* 0x0005e20008000039 */
[----:B------:R-:W-:Y:S04]  /*1cb0*/  BSSY.RECONVERGENT B0, `(.L_x_31) ;  /* 0x0000003000007945 */ /* 0x000fe80003800200 */
[----:B------:R-:W-:Y:S05]  /*1cc0*/  @P4 BRA `(.L_x_32) ;  /* 0x0000000000044947 */ /* 0x000fea0003800000 */
[----:B------:R-:W-:Y:S05]  /*1cd0*/  BPT.TRAP 0x1 ;  /* 0x000000040000795c */ /* 0x000fea0000300000 */
.L_x_32:
[----:B------:R-:W-:Y:S05]  /*1ce0*/  BSYNC.RECONVERGENT B0 ;  /* 0x0000000000007941 */ /* 0x000fea0003800200 */
.L_x_31:
        /* <DEDUP_REMOVED lines=61> */
.L_x_34:
[----:B-1----:R-:W-:Y:S05]  /*20c0*/  BSYNC.RECONVERGENT B0 ;  /* 0x0000000000007941 */ /* 0x002fea0003800200 */
.L_x_33:
[----:B------:R-:W-:Y:S01]  /*20d0*/  UIADD3 UR21, UPT, UPT, UR21, 0x1, URZ ;  /* 0x0000000115157890 */ /* 0x000fe2000fffe0ff */
[----:B------:R-:W-:-:S03]  /*20e0*/  UMOV UR6, UR23 ;  /* 0x0000001700067c82 */ /* 0x000fc60008000000 */
[----:B------:R-:W-:-:S09]  /*20f0*/  UISETP.NE.AND UP0, UPT, UR21, UR22, UPT ;  /* 0x000000161500728c */ /* 0x000fd2000bf05270 */
[----:B------:R-:W-:Y:S05]  /*2100*/  BRA.U UP0, `(.L_x_35) ;  /* 0xfffffff900cc7547 */ /* 0x000fea000b83ffff */
.L_x_28:
[C---:B-1----:R-:W-:Y:S01]  /*2110*/  LEA R2, R16.reuse, UR13, 0x3 ;  /* 0x0000000d10027c11 */ /* 0x042fe2000f8e18ff */
[----:B------:R-:W-:Y:S01]  /*2120*/  NOP ;  /* 0x0000000000007918 */ /* 0x000fe20000000000 */
[----:B--2---:R-:W-:Y:S02]  /*2130*/  SHF.L.U32 R3, R13, 0x1f, RZ ;  /* 0x0000001f0d037819 */ /* 0x004fe400000006ff */
[----:B------:R-:W-:Y:S02]  /*2140*/  LEA R4, R16, UR13, 0x4 ;  /* 0x0000000d10047c11 */ /* 0x000fe4000f8e20ff */
[----:B------:R-:W1:Y:S02]  /*2150*/  SYNCS.PHASECHK.TRANS64.TRYWAIT P0, [R2+URZ+0x70], R3 ;  /* 0x00007003020075a7 */ /* 0x000e6400080011ff */
[----:B-1----:R-:W-:Y:S05]  /*2160*/  @!P0 BRA `(.L_x_36) ;  /* 0x0000006000848947 */ /* 0x002fea0003800000 */
.L_x_136:
[----:B------:R-:W2:Y:S01]  /*2170*/  LDS.128 R4, [R4+0x100] ;  /* 0x0001000004047984 */ /* 0x000ea20000000c00 */
[----:B---3--:R-:W-:Y:S01]  /*2180*/  ISETP.GE.AND P0, PT, R26, 0x1, PT ;  /* 0x000000011a00780c */ /* 0x008fe20003f06270 */
[----:B-1----:R-:W-:Y:S01]  /*2190*/  VIADD R2, R2, 0x80 ;  /* 0x0000008002027836 */ /* 0x002fe20000000000 */
[----:B------:R-:W-:Y:S01]  /*21a0*/  @!PT LDS RZ, [RZ] ;  /* 0x00000000fffff984 */ /* 0x000fe20000000800 */
[----:B------:R-:W-:Y:S01]  /*21b0*/  @!PT LDS RZ, [RZ] ;  /* 0x00000000fffff984 */ /* 0x000fe20000000800 */
[----:B------:R-:W-:Y:S01]  /*21c0*/  @!PT LDS RZ, [RZ] ;  /* 0x00000000fffff984 */ /* 0x000fe20000000800 */
[----:B------:R-:W-:Y:S01]  /*21d0*/  @!PT LDS RZ, [RZ] ;  /* 0x00000000fffff984 */ /* 0x000fe20000000800 */
[----:B------:R1:W-:Y:S06]  /*21e0*/  MEMBAR.ALL.CTA ;  /* 0x0000000000007992 */ /* 0x0003ec0000008000 */
[----:B-1----:R-:W1:Y:S01]  /*21f0*/  FENCE.VIEW.ASYNC.S ;  /* 0x00000000000073c6 */ /* 0x002e620000000000 */
[----:B------:R-:W-:-:S04]  /*2200*/  PRMT R2, RZ, 0x654, R2 ;  /* 0x00000654ff027816 */ /* 0x000fc80000000002 */
[----:B-1----:R1:W-:Y:S01]  /*2210*/  SYNCS.ARRIVE.TRANS64.RED.A1T0 RZ, [R2+URZ], RZ ;  /* 0x000000ff02ff79a7 */ /* 0x0023e200081004ff */
[----:B--2---:R-:W-:-:S13]  /*2220*/  LOP3.LUT P2, RZ, R6, 0x1, RZ, 0xc0, !PT ;  /* 0x0000000106ff7812 */ /* 0x004fda000784c0ff */
[----:B------:R-:W-:Y:S01]  /*2230*/  @P2 SHF.R.U32.HI R3, RZ, 0x10, R5 ;  /* 0x00000010ff032819 */ /* 0x000fe20000011605 */
[----:B------:R-:W-:Y:S01]  /*2240*/  VOTEU.ANY UP0, P2 ;  /* 0x0000000000ff7886 */ /* 0x000fe20001000100 */
[----:B------:R-:W-:Y:S02]  /*2250*/  @P2 MOV R10, R4 ;  /* 0x00000004000a2202 */ /* 0x000fe40000000f00 */
[----:B------:R-:W-:Y:S02]  /*2260*/  @P2 R2UR.BROADCAST UR4, R3 ;  /* 0x00000000030422ca */ /* 0x000fe400008e0000 */
[----:B------:R-:W-:-:S11]  /*2270*/  @P2 LOP3.LUT R9, R5, 0xffff, RZ, 0xc0, !PT ;  /* 0x0000ffff05092812 */ /* 0x000fd600078ec0ff */
[----:B------:R-:W-:Y:S01]  /*2280*/  @UP0 UMOV UR60, UR4 ;  /* 0x00000004003c0c82 */ /* 0x000fe20008000000 */
[----:B-1----:R-:W-:Y:S05]  /*2290*/  @!P0 BRA `(.L_x_37) ;  /* 0x0000000000b88947 */ /* 0x002fea0003800000 */
[----:B------:R-:W4:Y:S01]  /*22a0*/  LDC.64 R4, c[0x0][0xb18] ;  /* 0x0002c600ff047b82 */ /* 0x000f220000000a00 */
[----:B------:R-:W-:-:S07]  /*22b0*/  ISETP.NE.AND P3, PT, R26, 0x1, PT ;  /* 0x000000011a00780c */ /* 0x000fce0003f65270 */
[----:B------:R-:W1:Y:S08]  /*22c0*/  LDC.64 R6, c[0x0][0xb10] ;  /* 0x0002c400ff067b82 */ /* 0x000e700000000a00 */
[----:B------:R-:W2:Y:S08]  /*22d0*/  LDC R14, c[0x0][0xb20] ;  /* 0x0002c800ff0e7b82 */ /* 0x000eb00000000800 */
[----:B------:R-:W3:Y:S01]  /*22e0*/  LDC R15, c[0x0][0xb0c] ;  /* 0x0002c300ff0f7b82 */ /* 0x000ee20000000800 */
[----:B----4-:R-:W-:Y:S01]  /*22f0*/  IMAD.HI.U32 R19, R0, R5, RZ ;  /* 0x0000000500137227 */ /* 0x010fe200078e00ff */
[----:B------:R-:W-:-:S03]  /*2300*/  ISETP.NE.AND P0, PT, R4, 0x1, PT ;  /* 0x000000010400780c */ /* 0x000fc60003f05270 */
[----:B------:R-:W-:-:S03]  /*2310*/  IMAD.HI.U32 R5, R9, R5, RZ ;  /* 0x0000000509057227 */ /* 0x000fc600078e00ff */
[----:B------:R-:W4:Y:S01]  /*2320*/  LDC.64 R2, c[0x0][0xb28] ;  /* 0x0002ca00ff027b82 */ /* 0x000f220000000a00 */
[----:B-1----:R-:W-:-:S04]  /*2330*/  IMAD.HI.U32 R20, R8, R6, RZ ;  /* 0x0000000608147227 */ /* 0x002fc800078e00ff */
[----:B------:R-:W-:Y:S01]  /*2340*/  IMAD.HI.U32 R21, R10, R6, RZ ;  /* 0x000000060a157227 */ /* 0x000fe200078e00ff */
[----:B------:R-:W-:Y:S02]  /*2350*/  SHF.R.U32.HI R20, RZ, R7, R20 ;  /* 0x00000007ff147219 */ /* 0x000fe40000011614 */
[-C--:B--2---:R-:W-:Y:S02]  /*2360*/  SHF.R.U32.HI R19, RZ, R14.reuse, R19 ;  /* 0x0000000eff137219 */ /* 0x084fe40000011613 */
[----:B------:R-:W-:Y:S02]  /*2370*/  SHF.R.U32.HI R5, RZ, R14, R5 ;  /* 0x0000000eff057219 */ /* 0x000fe40000011605 */
[----:B------:R-:W-:Y:S02]  /*2380*/  SEL R19, R0, R19, !P0 ;  /* 0x0000001300137207 */ /* 0x000fe40004000000 */
[----:B------:R-:W-:Y:S02]  /*2390*/  SHF.R.U32.HI R21, RZ, R7, R21 ;  /* 0x00000007ff157219 */ /* 0x000fe40000011615 */
[----:B---3--:R-:W-:-:S02]  /*23a0*/  ISETP.NE.AND P1, PT, R15, 0x1, PT ;  /* 0x000000010f00780c */ /* 0x008fc40003f25270 */
[----:B------:R-:W-:Y:S02]  /*23b0*/  SEL R5, R9, R5, !P0 ;  /* 0x0000000509057207 */ /* 0x000fe40004000000 */
[----:B------:R-:W-:Y:S02]  /*23c0*/  SEL R20, R8, R20, !P1 ;  /* 0x0000001408147207 */ /* 0x000fe40004800000 */
[----:B------:R-:W-:Y:S01]  /*23d0*/  SEL R21, R10, R21, !P1 ;  /* 0x000000150a157207 */ /* 0x000fe20004800000 */
[----:B----4-:R-:W-:-:S04]  /*23e0*/  IMAD.HI.U32 R18, R19, R2, RZ ;  /* 0x0000000213127227 */ /* 0x010fc800078e00ff */
        /* <DEDUP_REMOVED lines=10> */
[----:B------:R-:W-:-:S04]  /*2490*/  @!P0 IMAD.HI.U32 R7, R21, R2, RZ ;  /* 0x0000000215078227 */ /* 0x000fc800078e00ff */
[----:B------:R-:W-:Y:S01]  /*24a0*/  IMAD.MOV R2, RZ, RZ, -R6 ;  /* 0x000000ffff027224 */ /* 0x000fe200078e0a06 */
[----:B------:R-:W-:Y:S02]  /*24b0*/  @!P0 SHF.R.U32.HI R3, RZ, R3, R7 ;  /* 0x00000003ff038219 */ /* 0x000fe40000011607 */
[----:B------:R-:W-:Y:S01]  /*24c0*/  IADD3 R7, PT, PT, -R5, RZ, RZ ;  /* 0x000000ff05077210 */ /* 0x000fe20007ffe1ff */
[----:B------:R-:W-:Y:S01]  /*24d0*/  IMAD R2, R26, R2, R5 ;  /* 0x000000021a027224 */ /* 0x000fe200078e0205 */
        /* <DEDUP_REMOVED lines=10> */
.L_x_37:
[----:B------:R-:W1:Y:S02]  /*2580*/  LDCU UR4, c[0x0][0xb30] ;  /* 0x00016600ff0477ac */ /* 0x000e640008000800 */
[----:B-1----:R-:W-:-:S09]  /*2590*/  UISETP.NE.AND UP0, UPT, UR4, 0x1, UPT ;  /* 0x000000010400788c */ /* 0x002fd2000bf05270 */
[----:B------:R-:W-:Y:S05]  /*25a0*/  BRA.U UP0, `(.L_x_38) ;  /* 0x0000000100407547 */ /* 0x000fea000b800000 */
[----:B------:R-:W1:Y:S08]  /*25b0*/  LDC.64 R4, c[0x0][0xb10] ;  /* 0x0002c400ff047b82 */ /* 0x000e700000000a00 */
[----:B------:R-:W2:Y:S08]  /*25c0*/  LDC.64 R2, c[0x0][0xb18] ;  /* 0x0002c600ff027b82 */ /* 0x000eb00000000a00 */
[----:B------:R-:W3:Y:S08]  /*25d0*/  LDC R6, c[0x0][0xb20] ;  /* 0x0002c800ff067b82 */ /* 0x000ef00000000800 */
[----:B------:R-:W4:Y:S01]  /*25e0*/  LDC R7, c[0x0][0xb0c] ;  /* 0x0002c300ff077b82 */ /* 0x000f220000000800 */
[----:B-1----:R-:W-:-:S05]  /*25f0*/  IMAD.HI.U32 R4, R10, R4, RZ ;  /* 0x000000040a047227 */ /* 0x002fca00078e00ff */
[----:B------:R-:W-:Y:S01]  /*2600*/  SHF.R.U32.HI R4, RZ, R5, R4 ;  /* 0x00000005ff047219 */ /* 0x000fe20000011604 */
[----:B--2---:R-:W-:Y:S01]  /*2610*/  IMAD.HI.U32 R3, R9, R3, RZ ;  /* 0x0000000309037227 */ /* 0x004fe200078e00ff */
[----:B------:R-:W-:-:S04]  /*2620*/  ISETP.NE.AND P0, PT, R2, 0x1, PT ;  /* 0x000000010200780c */ /* 0x000fc80003f05270 */
[----:B---3--:R-:W-:-:S04]  /*2630*/  SHF.R.U32.HI R3, RZ, R6, R3 ;  /* 0x00000006ff037219 */ /* 0x008fc80000011603 */
[----:B------:R-:W-:Y:S02]  /*2640*/  SEL R3, R9, R3, !P0 ;  /* 0x0000000309037207 */ /* 0x000fe40004000000 */
[----:B----4-:R-:W-:-:S04]  /*2650*/  ISETP.NE.AND P1, PT, R7, 0x1, PT ;  /* 0x000000010700780c */ /* 0x010fc80003f25270 */
[----:B------:R-:W-:-:S05]  /*2660*/  SEL R4, R10, R4, !P1 ;  /* 0x000000040a047207 */ /* 0x000fca0004800000 */
[----:B------:R-:W-:Y:S02]  /*2670*/  IMAD.IADD R5, R3, 0x1, -R4 ;  /* 0x0000000103057824 */ /* 0x000fe400078e0a04 */
[----:B------:R-:W-:Y:S02]  /*2680*/  IMAD.IADD R3, R4, 0x1, -R3 ;  /* 0x0000000104037824 */ /* 0x000fe400078e0a03 */
[----:B------:R-:W-:Y:S02]  /*2690*/  IMAD R10, R5, R7, R10 ;  /* 0x00000007050a7224 */ /* 0x000fe400078e020a */
[----:B------:R-:W-:-:S07]  /*26a0*/  IMAD R9, R3, R2, R9 ;  /* 0x0000000203097224 */ /* 0x000fce00078e0209 */
.L_x_38:
[----:B------:R-:W-:Y:S01]  /*26b0*/  VIADD R16, R16, 0x1 ;  /* 0x0000000110107836 */ /* 0x000fe20000000000 */
[----:B------:R-:W-:Y:S01]  /*26c0*/  PLOP3.LUT P1, PT, PT, PT, PT, 0x80, 0x8 ;  /* 0x000000000008781c */ /* 0x000fe20003f2f070 */
[----:B------:R-:W-:Y:S02]  /*26d0*/  IMAD.IADD R15, R10, 0x1, R63 ;  /* 0x000000010a0f7824 */ /* 0x000fe400078e023f */
[----:B------:R-:W-:Y:S01]  /*26e0*/  IMAD.IADD R14, R9, 0x1, R62 ;  /* 0x00000001090e7824 */ /* 0x000fe200078e023e */
[----:B------:R-:W-:-:S04]  /*26f0*/  ISETP.NE.AND P0, PT, R16, 0x2, PT ;  /* 0x000000021000780c */ /* 0x000fc80003f05270 */
[----:B------:R-:W-:Y:S02]  /*2700*/  SEL R2, RZ, 0x1, P0 ;  /* 0x00000001ff027807 */ /* 0x000fe40000000000 */
[----:B------:R-:W-:Y:S02]  /*2710*/  SEL R16, R16, RZ, P0 ;  /* 0x000000ff10107207 */ /* 0x000fe40000000000 */
[----:B------:R-:W-:Y:S01]  /*2720*/  LOP3.LUT R13, R13, R2, RZ, 0x3c, !PT ;  /* 0x000000020d0d7212 */ /* 0x000fe200078e3cff */
[----:B------:R-:W-:Y:S06]  /*2730*/  @P2 BRA `(.L_x_39) ;  /* 0xffffffec00702947 */ /* 0x000fec000383ffff */
[----:B------:R-:W-:Y:S01]  /*2740*/  UIADD3 UR13, UPT, UPT, UR13, 0x10, URZ ;  /* 0x000000100d0d7890 */ /* 0x000fe2000fffe0ff */
[----:B------:R-:W-:-:S03]  /*2750*/  SHF.L.U32 R2, R17, 0x1f, RZ ;  /* 0x0000001f11027819 */ /* 0x000fc600000006ff */
[----:B------:R-:W-:-:S09]  /*2760*/  ULEA UR4, UR23, UR13, 0x3 ;  /* 0x0000000d17047291 */ /* 0x000fd2000f8e18ff */
[----:B------:R-:W1:Y:S02]  /*2770*/  SYNCS.PHASECHK.TRANS64.TRYWAIT P0, [UR4], R2 ;  /* 0x00000002ff0075a7 */ /* 0x000e640008001104 */
[----:B-1----:R-:W-:Y:S05]  /*2780*/  @!P0 BRA `(.L_x_40) ;  /* 0x0000005c00108947 */ /* 0x002fea0003800000 */
.L_x_138:
[----:B------:R-:W-:-:S04]  /*2790*/  UIADD3 UR4, UPT, UPT, UR23, 0x1, URZ ;  /* 0x0000000117047890 */ /* 0x000fc8000fffe0ff */
[----:B------:R-:W-:-:S04]  /*27a0*/  UISETP.NE.AND UP0, UPT, UR4, 0x2, UPT ;  /* 0x000000020400788c */ /* 0x000fc8000bf05270 */
[----:B------:R-:W-:Y:S02]  /*27b0*/  USEL UR5, URZ, 0x1, UP0 ;  /* 0x00000001ff057887 */ /* 0x000fe40008000000 */
[----:B------:R-:W-:-:S04]  /*27c0*/  USEL UR4, UR4, URZ, UP0 ;  /* 0x000000ff04047287 */ /* 0x000fc80008000000 */
[----:B------:R-:W-:Y:S01]  /*27d0*/  ULEA UR4, UR4, UR13, 0x3 ;  /* 0x0000000d04047291 */ /* 0x000fe2000f8e18ff */
[----:B-1----:R-:W-:-:S04]  /*27e0*/  LOP3.LUT R2, R17, UR5, RZ, 0x3c, !PT ;  /* 0x0000000511027c12 */ /* 0x002fc8000f8e3cff */
[----:B------:R-:W-:Y:S01]  /*27f0*/  SHF.L.U32 R2, R2, 0x1f, RZ ;  /* 0x0000001f02027819 */ /* 0x000fe200000006ff */
[----:B----4-:R-:W-:-:S07]  /*2800*/  IMAD.U32 R0, RZ, RZ, UR4 ;  /* 0x00000004ff007e24 */ /* 0x010fce000f8e00ff */
.L_x_41:
[----:B-1----:R1:W2:Y:S02]  /*2810*/  SYNCS.PHASECHK.TRANS64.TRYWAIT P0, [R0+URZ], R2 ;  /* 0x00000002000075a7 */ /* 0x0022a400080011ff */
[----:B--2---:R-:W-:Y:S05]  /*2820*/  @!P0 NANOSLEEP.SYNCS 0x989680 ;  /* 0x009896800000895d */ /* 0x004fea0003900000 */
[----:B------:R-:W2:Y:S02]  /*2830*/  @!P0 SYNCS.PHASECHK.TRANS64 P0, [R0+URZ], R2 ;  /* 0x00000002000085a7 */ /* 0x000ea400080010ff */
[----:B--2---:R-:W-:Y:S05]  /*2840*/  @P0 EXIT ;  /* 0x000000000000094d */ /* 0x004fea0003800000 */
[----:B------:R-:W-:Y:S05]  /*2850*/  BRA `(.L_x_41) ;  /* 0xfffffffc00ec7947 */ /* 0x000fea000383ffff */
.L_x_17:
[----:B------:R-:W-:-:S04]  /*2860*/  UISETP.NE.AND UP1, UPT, UR45, URZ, UPT ;  /* 0x000000ff2d00728c */ /* 0x000fc8000bf25270 */
[----:B------:R-:W-:-:S09]  /*2870*/  UISETP.NE.OR UP1, UPT, UR10, 0x1, UP1 ;  /* 0x000000010a00788c */ /* 0x000fd20008f25670 */
[----:B------:R-:W-:Y:S05]  /*2880*/  BRA.U UP1, `(.L_x_42) ;  /* 0x0000000501487547 */ /* 0x000fea000b800000 */
[----:B------:R-:W-:Y:S01]  /*2890*/  ISETP.NE.AND P2, PT, R2, RZ, PT ;  /* 0x000000ff0200720c */ /* 0x000fe20003f45270 */
[----:B------:R-:W-:Y:S01]  /*28a0*/  IMAD.MOV.U32 R12, RZ, RZ, 0x1 ;  /* 0x00000001ff0c7424 */ /* 0x000fe200078e00ff */
[----:B------:R-:W-:Y:S02]  /*28b0*/  CS2R R10, SRZ ;  /* 0x00000000000a7805 */ /* 0x000fe4000001ff00 */
[----:B------:R-:W-:Y:S01]  /*28c0*/  CS2R R8, SRZ ;  /* 0x0000000000087805 */ /* 0x000fe2000001ff00 */
[----:B------:R-:W-:Y:S01]  /*28d0*/  UMOV UR6, 0x400 ;  /* 0x0000040000067882 */ /* 0x000fe20000000000 */
[----:B------:R-:W-:Y:S01]  /*28e0*/  UMOV UR5, URZ ;  /* 0x000000ff00057c82 */ /* 0x000fe20008000000 */
[----:B------:R-:W-:-:S12]  /*28f0*/  ULEA UR6, UR45, UR6, 0x18 ;  /* 0x000000062d067291 */ /* 0x000fd8000f8ec0ff */
.L_x_46:
[----:B------:R-:W-:Y:S02]  /*2900*/  LEA R0, R8, UR6, 0x3 ;  /* 0x0000000608007c11 */ /* 0x000fe4000f8e18ff */
[----:B------:R-:W-:-:S03]  /*2910*/  SHF.L.U32 R4, R9, 0x1f, RZ ;  /* 0x0000001f09047819 */ /* 0x000fc600000006ff */
[----:B------:R-:W-:Y:S01]  /*2920*/  VIADD R5, R0, 0xe0 ;  /* 0x000000e000057836 */ /* 0x000fe20000000000 */
[----:B------:R-:W1:Y:S02]  /*2930*/  SYNCS.PHASECHK.TRANS64.TRYWAIT P0, [R0+URZ+0xd0], R4 ;  /* 0x0000d004000075a7 */ /* 0x000e6400080011ff */
[----:B-1----:R-:W-:Y:S05]  /*2940*/  @!P0 BRA `(.L_x_43) ;  /* 0x0000005800b88947 */ /* 0x002fea0003800000 */
.L_x_139:
[----:B------:R-:W-:Y:S01]  /*2950*/  ULEA UR4, UR5, UR6, 0x3 ;  /* 0x0000000605047291 */ /* 0x000fe2000f8e18ff */
[----:B-1----:R-:W-:Y:S01]  /*2960*/  PRMT R0, RZ, 0x654, R5 ;  /* 0x00000654ff007816 */ /* 0x002fe20000000005 */
[----:B------:R-:W-:Y:S01]  /*2970*/  @!P2 IMAD.MOV.U32 R4, RZ, RZ, 0x10 ;  /* 0x00000010ff04a424 */ /* 0x000fe200078e00ff */
[----:B------:R-:W-:Y:S01]  /*2980*/  SHF.L.U32 R5, R12, 0x1f, RZ ;  /* 0x0000001f0c057819 */ /* 0x000fe200000006ff */
[----:B------:R-:W-:Y:S01]  /*2990*/  UIADD3 UR7, UPT, UPT, UR4, 0x70, URZ ;  /* 0x0000007004077890 */ /* 0x000fe2000fffe0ff */
[----:B------:R1:W-:Y:S05]  /*29a0*/  SYNCS.ARRIVE.TRANS64.RED.A1T0 RZ, [R0+URZ], RZ ;  /* 0x000000ff00ff79a7 */ /* 0x0003ea00081004ff */
[----:B------:R-:W-:Y:S01]  /*29b0*/  IMAD.U32 R6, RZ, RZ, UR7 ;  /* 0x00000007ff067e24 */ /* 0x000fe2000f8e00ff */
[----:B------:R-:W2:Y:S04]  /*29c0*/  SYNCS.PHASECHK.TRANS64.TRYWAIT P0, [UR4+0x80], R5 ;  /* 0x00008005ff0075a7 */ /* 0x000ea80008001104 */
[----:B------:R-:W-:Y:S01]  /*29d0*/  PRMT R6, R2, 0x654, R6 ;  /* 0x0000065402067816 */ /* 0x000fe20000000006 */
[----:B-12---:R-:W-:Y:S06]  /*29e0*/  @!P0 BRA `(.L_x_44) ;  /* 0x0000005800a48947 */ /* 0x006fec0003800000 */
.L_x_141:
[----:B------:R-:W-:Y:S01]  /*29f0*/  ULEA UR8, UR5, UR6, 0x4 ;  /* 0x0000000605087291 */ /* 0x000fe2000f8e20ff */
[----:B------:R-:W-:Y:S01]  /*2a00*/  SEL R3, R6, R3, !P2 ;  /* 0x0000000306037207 */ /* 0x000fe20005000000 */
[----:B------:R-:W-:Y:S01]  /*2a10*/  UIADD3 UR9, UPT, UPT, UR4, 0x70, URZ ;  /* 0x0000007004097890 */ /* 0x000fe2000fffe0ff */
[----:B-1----:R-:W-:Y:S01]  /*2a20*/  LEA R0, R11, UR6, 0x3 ;  /* 0x000000060b007c11 */ /* 0x002fe2000f8e18ff */
[----:B------:R-:W-:Y:S01]  /*2a30*/  UIADD3 UR8, UPT, UPT, UR8, 0x100, URZ ;  /* 0x0000010008087890 */ /* 0x000fe2000fffe0ff */
[----:B------:R1:W-:Y:S01]  /*2a40*/  @!P2 SYNCS.ARRIVE.TRANS64.RED RZ, [R3+URZ], R4 ;  /* 0x0000000403ffa9a7 */ /* 0x0003e200080004ff */
[----:B------:R-:W-:Y:S01]  /*2a50*/  UIADD3 UR4, UPT, UPT, UR5, 0x1, URZ ;  /* 0x0000000105047890 */ /* 0x000fe2000fffe0ff */
[----:B------:R-:W-:-:S03]  /*2a60*/  VIADD R8, R8, 0x1 ;  /* 0x0000000108087836 */ /* 0x000fc60000000000 */
[----:B------:R-:W-:Y:S02]  /*2a70*/  UISETP.NE.AND UP0, UPT, UR4, 0x2, UPT ;  /* 0x000000020400788c */ /* 0x000fe4000bf05270 */
[----:B------:R-:W-:Y:S01]  /*2a80*/  ISETP.NE.AND P0, PT, R8, 0x2, PT ;  /* 0x000000020800780c */ /* 0x000fe20003f05270 */
[----:B------:R-:W-:Y:S06]  /*2a90*/  UGETNEXTWORKID.BROADCAST [UR8], [UR9] ;  /* 0x00000000080073ca */ /* 0x000fec0008000100 */
[----:B------:R-:W-:Y:S02]  /*2aa0*/  USEL UR7, URZ, 0x1, UP0 ;  /* 0x00000001ff077887 */ /* 0x000fe40008000000 */
[----:B------:R-:W-:-:S04]  /*2ab0*/  USEL UR5, UR4, URZ, UP0 ;  /* 0x000000ff04057287 */ /* 0x000fc80008000000 */
[----:B------:R-:W-:Y:S02]  /*2ac0*/  LOP3.LUT R12, R12, UR7, RZ, 0x3c, !PT ;  /* 0x000000070c0c7c12 */ /* 0x000fe4000f8e3cff */
[----:B-1----:R-:W-:-:S04]  /*2ad0*/  SHF.L.U32 R4, R10, 0x1f, RZ ;  /* 0x0000001f0a047819 */ /* 0x002fc800000006ff */
[----:B------:R-:W1:Y:S02]  /*2ae0*/  SYNCS.PHASECHK.TRANS64.TRYWAIT P1, [R0+URZ+0x70], R4 ;  /* 0x00007004000075a7 */ /* 0x000e6400080211ff */
[----:B-1----:R-:W-:Y:S05]  /*2af0*/  @!P1 BRA `(.L_x_45) ;  /* 0x0000005800789947 */ /* 0x002fea0003800000 */
.L_x_142:
[C---:B-1----:R-:W-:Y:S01]  /*2b00*/  LEA R4, R11.reuse, UR6, 0x4 ;  /* 0x000000060b047c11 */ /* 0x042fe2000f8e20ff */
[----:B------:R-:W-:Y:S01]  /*2b10*/  VIADD R0, R0, 0x80 ;  /* 0x0000008000007836 */ /* 0x000fe20000000000 */
[----:B------:R-:W-:Y:S01]  /*2b20*/  SEL R8, R8, RZ, P0 ;  /* 0x000000ff08087207 */ /* 0x000fe20000000000 */
[----:B------:R-:W-:-:S03]  /*2b30*/  VIADD R11, R11, 0x1 ;  /* 0x000000010b0b7836 */ /* 0x000fc60000000000 */
[----:B------:R-:W1:Y:S01]  /*2b40*/  LDS.128 R4, [R4+0x100] ;  /* 0x0001000004047984 */ /* 0x000e620000000c00 */
[----:B------:R-:W-:Y:S02]  /*2b50*/  PRMT R0, RZ, 0x654, R0 ;  /* 0x00000654ff007816 */ /* 0x000fe40000000000 */
[C---:B------:R-:W-:Y:S01]  /*2b60*/  ISETP.NE.AND P1, PT, R11.reuse, 0x2, PT ;  /* 0x000000020b00780c */ /* 0x040fe20003f25270 */
[----:B------:R-:W-:Y:S01]  /*2b70*/  @!PT LDS RZ, [RZ] ;  /* 0x00000000fffff984 */ /* 0x000fe20000000800 */
[----:B------:R-:W-:Y:S01]  /*2b80*/  @!PT LDS RZ, [RZ] ;  /* 0x00000000fffff984 */ /* 0x000fe20000000800 */
[----:B------:R-:W-:Y:S01]  /*2b90*/  @!PT LDS RZ, [RZ] ;  /* 0x00000000fffff984 */ /* 0x000fe20000000800 */
[----:B------:R-:W-:Y:S01]  /*2ba0*/  @!PT LDS RZ, [RZ] ;  /* 0x00000000fffff984 */ /* 0x000fe20000000800 */
[----:B------:R2:W-:Y:S06]  /*2bb0*/  MEMBAR.ALL.CTA ;  /* 0x0000000000007992 */ /* 0x0005ec0000008000 */
[----:B--2---:R-:W2:Y:S01]  /*2bc0*/  FENCE.VIEW.ASYNC.S ;  /* 0x00000000000073c6 */ /* 0x004ea20000000000 */
[----:B------:R-:W-:Y:S01]  /*2bd0*/  SEL R11, R11, RZ, P1 ;  /* 0x000000ff0b0b7207 */ /* 0x000fe20000800000 */
[----:B--2---:R2:W-:Y:S01]  /*2be0*/  SYNCS.ARRIVE.TRANS64.RED.A1T0 RZ, [R0+URZ], RZ ;  /* 0x000000ff00ff79a7 */ /* 0x0045e200081004ff */
[----:B-1----:R-:W-:-:S02]  /*2bf0*/  LOP3.LUT P3, RZ, R6, 0x1, RZ, 0xc0, !PT ;  /* 0x0000000106ff7812 */ /* 0x002fc4000786c0ff */
[----:B------:R-:W-:-:S04]  /*2c00*/  SEL R4, RZ, 0x1, P1 ;  /* 0x00000001ff047807 */ /* 0x000fc80000800000 */
[----:B------:R-:W-:Y:S02]  /*2c10*/  LOP3.LUT R10, R10, R4, RZ, 0x3c, !PT ;  /* 0x000000040a0a7212 */ /* 0x000fe400078e3cff */
[----:B--2---:R-:W-:-:S04]  /*2c20*/  SEL R0, RZ, 0x1, P0 ;  /* 0x00000001ff007807 */ /* 0x004fc80000000000 */
[----:B------:R-:W-:Y:S01]  /*2c30*/  LOP3.LUT R9, R9, R0, RZ, 0x3c, !PT ;  /* 0x0000000009097212 */ /* 0x000fe200078e3cff */
[----:B------:R-:W-:Y:S06]  /*2c40*/  @P3 BRA `(.L_x_46) ;  /* 0xfffffffc002c3947 */ /* 0x000fec000383ffff */
[----:B------:R-:W-:Y:S01]  /*2c50*/  ULEA UR4, UR5, UR6, 0x3 ;  /* 0x0000000605047291 */ /* 0x000fe2000f8e18ff */
[----:B------:R-:W-:-:S08]  /*2c60*/  SHF.L.U32 R2, R12, 0x1f, RZ ;  /* 0x0000001f0c027819 */ /* 0x000fd000000006ff */
[----:B------:R-:W1:Y:S02]  /*2c70*/  SYNCS.PHASECHK.TRANS64 P0, [UR4+0x80], R2 ;  /* 0x00008002ff0075a7 */ /* 0x000e640008001004 */
[----:B-1----:R-:W-:Y:S05]  /*2c80*/  @P0 BRA `(.L_x_47) ;  /* 0x0000000000080947 */ /* 0x002fea0003800000 */
[----:B------:R-:W1:Y:S02]  /*2c90*/  SYNCS.PHASECHK.TRANS64.TRYWAIT P0, [UR4+0x80], R2 ;  /* 0x00008002ff0075a7 */ /* 0x000e640008001104 */
[----:B-1----:R-:W-:Y:S05]  /*2ca0*/  @!P0 BRA `(.L_x_48) ;  /* 0x0000005800208947 */ /* 0x002fea0003800000 */
.L_x_47:
[----:B------:R-:W-:-:S04]  /*2cb0*/  UIADD3 UR7, UPT, UPT, UR5, 0x1, URZ ;  /* 0x0000000105077890 */ /* 0x000fc8000fffe0ff */
[----:B------:R-:W-:-:S04]  /*2cc0*/  UISETP.NE.AND UP0, UPT, UR7, 0x2, UPT ;  /* 0x000000020700788c */ /* 0x000fc8000bf05270 */
[----:B------:R-:W-:Y:S02]  /*2cd0*/  USEL UR8, URZ, 0x1, UP0 ;  /* 0x00000001ff087887 */ /* 0x000fe40008000000 */
[----:B------:R-:W-:-:S04]  /*2ce0*/  USEL UR7, UR7, URZ, UP0 ;  /* 0x000000ff07077287 */ /* 0x000fc80008000000 */
[----:B------:R-:W-:Y:S01]  /*2cf0*/  ULEA UR7, UR7, UR6, 0x3 ;  /* 0x0000000607077291 */ /* 0x000fe2000f8e18ff */
[----:B-1----:R-:W-:-:S04]  /*2d00*/  LOP3.LUT R2, R12, UR8, RZ, 0x3c, !PT ;  /* 0x000000080c027c12 */ /* 0x002fc8000f8e3cff */
[----:B------:R-:W-:-:S04]  /*2d10*/  SHF.L.U32 R0, R2, 0x1f, RZ ;  /* 0x0000001f02007819 */ /* 0x000fc800000006ff */
[----:B------:R-:W1:Y:S02]  /*2d20*/  SYNCS.PHASECHK.TRANS64 P0, [UR7+0x80], R0 ;  /* 0x00008000ff0075a7 */ /* 0x000e640008001007 */
[----:B-1----:R-:W-:Y:S05]  /*2d30*/  @P0 EXIT ;  /* 0x000000000000094d */ /* 0x002fea0003800000 */
[----:B------:R-:W-:Y:S02]  /*2d40*/  SHF.L.U32 R2, R2, 0x1f, RZ ;  /* 0x0000001f02027819 */ /* 0x000fe400000006ff */
[----:B------:R-:W-:-:S07]  /*2d50*/  MOV R0, UR7 ;  /* 0x0000000700007c02 */ /* 0x000fce0008000f00 */
.L_x_49:
[----:B-1----:R1:W2:Y:S02]  /*2d60*/  SYNCS.PHASECHK.TRANS64.TRYWAIT P0, [R0+URZ+0x80], R2 ;  /* 0x00008002000075a7 */ /* 0x0022a400080011ff */
[----:B--2---:R-:W-:Y:S05]  /*2d70*/  @!P0 NANOSLEEP.SYNCS 0x989680 ;  /* 0x009896800000895d */ /* 0x004fea0003900000 */
[----:B------:R-:W2:Y:S02]  /*2d80*/  @!P0 SYNCS.PHASECHK.TRANS64 P0, [R0+URZ+0x80], R2 ;  /* 0x00008002000085a7 */ /* 0x000ea400080010ff */
[----:B--2---:R-:W-:Y:S05]  /*2d90*/  @P0 EXIT ;  /* 0x000000000000094d */ /* 0x004fea0003800000 */
[----:B------:R-:W-:Y:S05]  /*2da0*/  BRA `(.L_x_49) ;  /* 0xfffffffc00ec7947 */ /* 0x000fea000383ffff */
.L_x_42:
[----:B------:R-:W-:-:S09]  /*2db0*/  UISETP.NE.AND UP1, UPT, UR10, URZ, UPT ;  /* 0x000000ff0a00728c */ /* 0x000fd2000bf25270 */
[----:B------:R-:W-:Y:S05]  /*2dc0*/  BRA.U UP1, `(.L_x_50) ;  /* 0x0000001101f47547 */ /* 0x000fea000b800000 */
[----:B------:R-:W-:Y:S01]  /*2dd0*/  UMOV UR4, 0x40 ;  /* 0x0000004000047882 */ /* 0x000fe20000000000 */
[----:B------:R-:W-:Y:S01]  /*2de0*/  NOP ;  /* 0x0000000000007918 */ /* 0x000fe20000000000 */
[----:B------:R-:W-:Y:S01]  /*2df0*/  ULEA UR5, UR45, UR4, 0x18 ;  /* 0x000000042d057291 */ /* 0x000fe2000f8ec0ff */
[----:B------:R-:W-:Y:S02]  /*2e00*/  UMOV UR6, 0x400 ;  /* 0x0000040000067882 */ /* 0x000fe40000000000 */
[----:B------:R-:W-:-:S06]  /*2e10*/  ULEA UR6, UR45, UR6, 0x18 ;  /* 0x000000062d067291 */ /* 0x000fcc000f8ec0ff */
[----:B------:R-:W1:Y:S02]  /*2e20*/  LDS.U8 R0, [UR5+0x1c] ;  /* 0x00001c05ff007984 */ /* 0x000e640008000000 */
[----:B-1----:R-:W-:-:S13]  /*2e30*/  ISETP.NE.AND P0, PT, R0, RZ, PT ;  /* 0x000000ff0000720c */ /* 0x002fda0003f05270 */
[----:B------:R-:W-:Y:S05]  /*2e40*/  @P0 BRA `(.L_x_51) ;  /* 0x0000000000580947 */ /* 0x000fea0003800000 */
[----:B------:R-:W-:-:S13]  /*2e50*/  ELECT P0, URZ, PT ;  /* 0x0000000000ff782f */ /* 0x000fda0003800000 */
[----:B------:R-:W-:Y:S05]  /*2e60*/  @!P0 BRA `(.L_x_52) ;  /* 0x0000000000608947 */ /* 0x000fea0003800000 */
[----:B------:R-:W-:Y:S01]  /*2e70*/  UMOV UR4, 0x10 ;  /* 0x0000001000047882 */ /* 0x000fe20000000000 */
[----:B------:R-:W-:Y:S01]  /*2e80*/  HFMA2 R0, -RZ, RZ, 0, 5.9604644775390625e-08 ;  /* 0x00000001ff007431 */ /* 0x000fe200000001ff */
[----:B------:R-:W-:-:S03]  /*2e90*/  MOV R2, 0xffff ;  /* 0x0000ffff00027802 */ /* 0x000fc60000000f00 */
[----:B------:R-:W-:Y:S04]  /*2ea0*/  DEPBAR.LE SB1, 0x36 ;  /* 0x00009d800000791a */ /* 0x000fe80000000000 */
[----:B------:R-:W1:Y:S02]  /*2eb0*/  UTCATOMSWS.FIND_AND_SET.ALIGN UP0, UR4, UR4 ;  /* 0x00000004000475e3 */ /* 0x000e640008000800 */
[----:B-1----:R-:W-:Y:S01]  /*2ec0*/  MOV R3, UR4 ;  /* 0x0000000400037c02 */ /* 0x002fe20008000f00 */
[----:B------:R-:W-:Y:S06]  /*2ed0*/  BRA.U UP0, `(.L_x_53) ;  /* 0x0000000100187547 */ /* 0x000fec000b800000 */
.L_x_54:
[----:B------:R-:W-:Y:S05]  /*2ee0*/  NANOSLEEP 0x64 ;  /* 0x000000640000795d */ /* 0x000fea0003800000 */
[----:B------:R-:W-:-:S05]  /*2ef0*/  UMOV UR4, 0x10 ;  /* 0x0000001000047882 */ /* 0x000fca0000000000 */
[----:B------:R-:W-:Y:S04]  /*2f00*/  DEPBAR.LE SB1, 0x36 ;  /* 0x00009d800000791a */ /* 0x000fe80000000000 */
[----:B------:R-:W1:Y:S02]  /*2f10*/  UTCATOMSWS.FIND_AND_SET.ALIGN UP0, UR4, UR4 ;  /* 0x00000004000475e3 */ /* 0x000e640008000800 */
[----:B-1----:R-:W-:Y:S01]  /*2f20*/  MOV R3, UR4 ;  /* 0x0000000400037c02 */ /* 0x002fe20008000f00 */
[----:B------:R-:W-:Y:S05]  /*2f30*/  BRA.U !UP0, `(.L_x_54) ;  /* 0xfffffffd08e87547 */ /* 0x000fea000b83ffff */
.L_x_53:
[-C--:B------:R-:W-:Y:S02]  /*2f40*/  SHF.L.U32 R2, R2, R3.reuse, RZ ;  /* 0x0000000302027219 */ /* 0x080fe400000006ff */
[----:B------:R-:W-:Y:S01]  /*2f50*/  SHF.L.U32 R0, R0, R3, RZ ;  /* 0x0000000300007219 */ /* 0x000fe200000006ff */
[----:B------:R-:W-:Y:S02]  /*2f60*/  IMAD.SHL.U32 R3, R3, 0x20, RZ ;  /* 0x0000002003037824 */ /* 0x000fe400078e00ff */
[----:B------:R1:W-:Y:S04]  /*2f70*/  ATOMS.OR RZ, [UR5+0x14], R2 ;  /* 0x00001402ffff798c */ /* 0x0003e8000b000005 */
[----:B------:R1:W-:Y:S04]  /*2f80*/  ATOMS.OR RZ, [UR5+0x18], R0 ;  /* 0x00001800ffff798c */ /* 0x0003e8000b000005 */
[----:B------:R1:W-:Y:S01]  /*2f90*/  STS [UR6+0x120], R3 ;  /* 0x00012003ff007988 */ /* 0x0003e20008000806 */
[----:B------:R-:W-:Y:S05]  /*2fa0*/  BRA `(.L_x_52) ;  /* 0x0000000000107947 */ /* 0x000fea0003800000 */
.L_x_51:
[----:B------:R-:W-:Y:S02]  /*2fb0*/  MOV R0, 0xffffffff ;  /* 0xffffffff00007802 */ /* 0x000fe40000000f00 */
[----:B------:R-:W-:-:S03]  /*2fc0*/  MOV R2, 0x2ff0 ;  /* 0x00002ff000027802 */ /* 0x000fc60000000f00 */
[----:B------:R1:W-:Y:S04]  /*2fd0*/  STS [UR6+0x120], R0 ;  /* 0x00012000ff007988 */ /* 0x0003e80008000806 */
[----:B-1-3-5:R-:W-:Y:S05]  /*2fe0*/  CALL.REL.NOINC `($__internal_1_$__cuda_sm10x_tcgen05_guardrail_trap_phase_invalid_during_alloc) ;  /* 0x0000005c00687944 */ /* 0x02afea0003c00000 */
.L_x_52:
[----:B------:R-:W-:Y:S05]  /*2ff0*/  WARPSYNC.ALL ;  /* 0x0000000000007948 */ /* 0x000fea0003800000 */
[----:B------:R-:W2:Y:S01]  /*3000*/  S2UR UR4, SR_CgaCtaId ;  /* 0x00000000000479c3 */ /* 0x000ea20000008800 */
[----:B------:R-:W-:Y:S01]  /*3010*/  UMOV UR71, 0x400 ;  /* 0x0000040000477882 */ /* 0x000fe20000000000 */
[----:B------:R-:W-:-:S06]  /*3020*/  NOP ;  /* 0x0000000000007918 */ /* 0x000fcc0000000000 */
[----:B------:R-:W-:Y:S06]  /*3030*/  BAR.ARV 0x6, 0xa0 ;  /* 0x0182800000007b1d */ /* 0x000fec0000002000 */
[----:B------:R-:W4:Y:S01]  /*3040*/  LDCU UR5, c[0x0][0x38c] ;  /* 0x00007180ff0577ac */ /* 0x000f220008000800 */
[----:B------:R-:W-:Y:S01]  /*3050*/  IMAD.MOV.U32 R11, RZ, RZ, 0x1 ;  /* 0x00000001ff0b7424 */ /* 0x000fe200078e00ff */
[----:B------:R-:W-:Y:S01]  /*3060*/  CS2R R8, SRZ ;  /* 0x0000000000087805 */ /* 0x000fe2000001ff00 */
[----:B------:R-:W-:Y:S01]  /*3070*/  IMAD.MOV.U32 R10, RZ, RZ, RZ ;  /* 0x000000ffff0a7224 */ /* 0x000fe200078e00ff */
[----:B------:R-:W3:Y:S01]  /*3080*/  LDCU UR7, c[0x0][0x38c] ;  /* 0x00007180ff0777ac */ /* 0x000ee20008000800 */
[----:B------:R-:W-:Y:S01]  /*3090*/  UMOV UR74, URZ ;  /* 0x000000ff004a7c82 */ /* 0x000fe20008000000 */
[----:B------:R-:W-:Y:S01]  /*30a0*/  UMOV UR9, URZ ;  /* 0x000000ff00097c82 */ /* 0x000fe20008000000 */
[----:B--2---:R-:W-:Y:S01]  /*30b0*/  ULEA UR71, UR4, UR71, 0x18 ;  /* 0x0000004704477291 */ /* 0x004fe2000f8ec0ff */
[----:B------:R-:W-:Y:S01]  /*30c0*/  UMOV UR76, 0x0 ;  /* 0x00000000004c7882 */ /* 0x000fe20000000000 */
[----:B------:R-:W-:-:S02]  /*30d0*/  UMOV UR77, 0x4200910 ;  /* 0x04200910004d7882 */ /* 0x000fc40000000000 */
[----:B------:R-:W-:Y:S02]  /*30e0*/  UIADD3 UR6, UPT, UPT, UR71, 0x18800, URZ ;  /* 0x0001880047067890 */ /* 0x000fe4000fffe0ff */
[----:B----4-:R-:W-:-:S03]  /*30f0*/  UIADD3 UR5, UPT, UPT, UR5, 0x7f, URZ ;  /* 0x0000007f05057890 */ /* 0x010fc6000fffe0ff */
[----:B-1----:R-:W1:Y:S01]  /*3100*/  LDS R0, [UR71+0x120] ;  /* 0x00012047ff007984 */ /* 0x002e620008000800 */
[----:B------:R-:W-:Y:S02]  /*3110*/  USHF.R.S32.HI UR4, URZ, 0x1f, UR5 ;  /* 0x0000001fff047899 */ /* 0x000fe40008011405 */
[----:B---3--:R-:W-:Y:S02]  /*3120*/  UISETP.GE.AND UP3, UPT, UR7, 0x1, UPT ;  /* 0x000000010700788c */ /* 0x008fe4000bf66270 */
[----:B------:R-:W-:Y:S02]  /*3130*/  ULEA.HI UR4, UR4, UR5, URZ, 0x7 ;  /* 0x0000000504047291 */ /* 0x000fe4000f8f38ff */
[----:B------:R-:W-:Y:S02]  /*3140*/  UIADD3 UR5, UPT, UPT, UR71, 0x8800, URZ ;  /* 0x0000880047057890 */ /* 0x000fe4000fffe0ff */
[----:B------:R-:W-:Y:S02]  /*3150*/  USHF.R.S32.HI UR8, URZ, 0x7, UR4 ;  /* 0x00000007ff087899 */ /* 0x000fe40008011404 */
[----:B------:R-:W-:-:S02]  /*3160*/  USHF.R.U32.HI UR4, URZ, 0x4, UR6 ;  /* 0x00000004ff047899 */ /* 0x000fc40008011606 */
[----:B------:R-:W-:Y:S02]  /*3170*/  UISETP.LT.AND UP0, UPT, UR8, 0x1, UPT ;  /* 0x000000010800788c */ /* 0x000fe4000bf01270 */
[----:B------:R-:W-:Y:S01]  /*3180*/  IMAD.U32 R12, RZ, RZ, UR8 ;  /* 0x00000008ff0c7e24 */ /* 0x000fe2000f8e00ff */
[----:B------:R-:W-:Y:S02]  /*3190*/  ULOP3.LUT UR4, UR4, 0x3fff, URZ, 0xc0, !UPT ;  /* 0x00003fff04047892 */ /* 0x000fe4000f8ec0ff */
[----:B------:R-:W-:Y:S02]  /*31a0*/  USEL UR6, UR8, 0x1, !UP0 ;  /* 0x0000000108067887 */ /* 0x000fe4000c000000 */
[----:B------:R-:W-:Y:S02]  /*31b0*/  ULOP3.LUT UR73, UR4, 0x10000, URZ, 0xfc, !UPT ;  /* 0x0001000004497892 */ /* 0x000fe4000f8efcff */
[----:B------:R-:W-:Y:S02]  /*31c0*/  UIADD3 UR4, UPT, UPT, -UR6, URZ, URZ ;  /* 0x000000ff06047290 */ /* 0x000fe4000fffe1ff */
[----:B------:R-:W-:-:S04]  /*31d0*/  USHF.R.U32.HI UR5, URZ, 0x4, UR5 ;  /* 0x00000004ff057899 */ /* 0x000fc80008011605 */
[----:B------:R-:W-:Y:S01]  /*31e0*/  ULOP3.LUT UR5, UR5, 0x3fff, URZ, 0xc0, !UPT ;  /* 0x00003fff05057892 */ /* 0x000fe2000f8ec0ff */
[----:B------:R-:W-:-:S03]  /*31f0*/  MOV R13, UR4 ;  /* 0x00000004000d7c02 */ /* 0x000fc60008000f00 */
[----:B------:R-:W-:Y:S01]  /*3200*/  ULOP3.LUT UR72, UR5, 0x10000, URZ, 0xfc, !UPT ;  /* 0x0001000005487892 */ /* 0x000fe2000f8efcff */
[----:B-1----:R-:W-:-:S13]  /*3210*/  R2UR UR8, R0 ;  /* 0x00000000000872ca */ /* 0x002fda00000e0000 */
[----:B------:R-:W-:-:S07]  /*3220*/  MOV R14, UR8 ;  /* 0x00000008000e7c02 */ /* 0x000fce0008000f00 */
.L_x_61:
[----:B------:R-:W-:Y:S02]  /*3230*/  LEA R0, R10, UR71, 0x3 ;  /* 0x000000470a007c11 */ /* 0x000fe4000f8e18ff */
[----:B------:R-:W-:Y:S02]  /*3240*/  SHF.L.U32 R2, R9, 0x1f, RZ ;  /* 0x0000001f09027819 */ /* 0x000fe400000006ff */
[----:B------:R-:W-:Y:S01]  /*3250*/  PLOP3.LUT P0, PT, PT, PT, UP3, 0x80, 0x8 ;  /* 0x000000000008781c */ /* 0x000fe20003f0f038 */
[----:B------:R-:W-:Y:S01]  /*3260*/  VIADD R3, R0, 0x80 ;  /* 0x0000008000037836 */ /* 0x000fe20000000000 */
[----:B-1----:R-:W1:Y:S02]  /*3270*/  SYNCS.PHASECHK.TRANS64.TRYWAIT P1, [R0+URZ+0x70], R2 ;  /* 0x00007002000075a7 */ /* 0x002e6400080211ff */
[----:B-1----:R-:W-:Y:S09]  /*3280*/  @!P1 BRA `(.L_x_55) ;  /* 0x0000005000c09947 */ /* 0x002ff20003800000 */
.L_x_144:
[----:B------:R-:W-:Y:S01]  /*3290*/  LEA R4, R10, UR71, 0x4 ;  /* 0x000000470a047c11 */ /* 0x000fe2000f8e20ff */
[----:B------:R-:W-:Y:S01]  /*32a0*/  @UP3 ULEA UR4, UR9, UR71, 0x3 ;  /* 0x0000004709043291 */ /* 0x000fe2000f8e18ff */
[----:B------:R-:W-:Y:S01]  /*32b0*/  PLOP3.LUT P2, PT, PT, PT, PT, 0x80, 0x8 ;  /* 0x000000000008781c */ /* 0x000fe20003f4f070 */
[----:B------:R-:W-:Y:S01]  /*32c0*/  ULEA UR75, UR74, UR71, 0x3 ;  /* 0x000000474a4b7291 */ /* 0x000fe2000f8e18ff */
[----:B------:R-:W-:Y:S02]  /*32d0*/  PRMT R3, RZ, 0x654, R3 ;  /* 0x00000654ff037816 */ /* 0x000fe40000000003 */
[----:B------:R-:W2:Y:S01]  /*32e0*/  LDS.128 R4, [R4+0x100] ;  /* 0x0001000004047984 */ /* 0x000ea20000000c00 */
[----:B-1----:R-:W-:Y:S02]  /*32f0*/  @P0 SHF.L.U32 R2, R8, 0x1f, RZ ;  /* 0x0000001f08020819 */ /* 0x002fe400000006ff */
[----:B------:R-:W-:Y:S01]  /*3300*/  SHF.L.U32 R0, R11, 0x1f, RZ ;  /* 0x0000001f0b007819 */ /* 0x000fe200000006ff */
[----:B------:R-:W-:Y:S01]  /*3310*/  @!PT LDS RZ, [RZ] ;  /* 0x00000000fffff984 */ /* 0x000fe20000000800 */
[----:B------:R-:W-:Y:S01]  /*3320*/  @!PT LDS RZ, [RZ] ;  /* 0x00000000fffff984 */ /* 0x000fe20000000800 */
[----:B------:R-:W-:Y:S01]  /*3330*/  @!PT LDS RZ, [RZ] ;  /* 0x00000000fffff984 */ /* 0x000fe20000000800 */
[----:B------:R-:W-:Y:S01]  /*3340*/  @!PT LDS RZ, [RZ] ;  /* 0x00000000fffff984 */ /* 0x000fe20000000800 */
[----:B------:R1:W-:Y:S06]  /*3350*/  MEMBAR.ALL.CTA ;  /* 0x0000000000007992 */ /* 0x0003ec0000008000 */
[----:B-1----:R-:W1:Y:S01]  /*3360*/  FENCE.VIEW.ASYNC.S ;  /* 0x00000000000073c6 */ /* 0x002e620000000000 */
[----:B------:R-:W-:Y:S01]  /*3370*/  R2UR UR6, R14 ;  /* 0x000000000e0672ca */ /* 0x000fe200000e0000 */
[----:B-1----:R1:W-:Y:S01]  /*3380*/  SYNCS.ARRIVE.TRANS64.RED.A1T0 RZ, [R3+URZ], RZ ;  /* 0x000000ff03ff79a7 */ /* 0x0023e200081004ff */
[----:B------:R1:W3:Y:S01]  /*3390*/  @P0 SYNCS.PHASECHK.TRANS64.TRYWAIT P2, [UR4], R2 ;  /* 0x00000002ff0005a7 */ /* 0x0002e20008041104 */
[----:B------:R-:W-:Y:S01]  /*33a0*/  ULEA.HI UR4, UR74, UR74, URZ, 0x1 ;  /* 0x0000004a4a047291 */ /* 0x000fe2000f8f08ff */
[----:B--2---:R-:W-:-:S03]  /*33b0*/  LOP3.LUT P1, RZ, R6, 0x1, RZ, 0xc0, !PT ;  /* 0x0000000106ff7812 */ /* 0x004fc6000782c0ff */
[----:B------:R-:W-:Y:S02]  /*33c0*/  USHF.L.U32 UR5, UR4, 0x6, URZ ;  /* 0x0000000604057899 */ /* 0x000fe400080006ff */
[----:B------:R-:W-:Y:S02]  /*33d0*/  ULOP3.LUT UR8, UR4, 0xffe, URZ, 0xc0, !UPT ;  /* 0x00000ffe04087892 */ /* 0x000fe4000f8ec0ff */
[----:B------:R-:W-:Y:S02]  /*33e0*/  ULOP3.LUT UR4, UR5, 0xffffff80, URZ, 0xc0, !UPT ;  /* 0xffffff8005047892 */ /* 0x000fe4000f8ec0ff */
[----:B------:R-:W-:Y:S02]  /*33f0*/  UIADD3 UR8, UPT, UPT, -UR8, UR74, URZ ;  /* 0x0000004a08087290 */ /* 0x000fe4000fffe1ff */
[----:B------:R-:W-:Y:S01]  /*3400*/  UIADD3 UR4, UPT, UPT, UR6, UR4, URZ ;  /* 0x0000000406047290 */ /* 0x000fe2000fffe0ff */
[----:B------:R-:W2:Y:S03]  /*3410*/  SYNCS.PHASECHK.TRANS64.TRYWAIT P0, [UR75+0xb0], R0 ;  /* 0x0000b000ff0075a7 */ /* 0x000ea6000800114b */
[----:B------:R-:W-:Y:S01]  /*3420*/  ULEA UR8, UR8, UR4, 0x14 ;  /* 0x0000000408087291 */ /* 0x000fe2000f8ea0ff */
[----:B-123--:R-:W-:Y:S11]  /*3430*/  @!P0 BRA `(.L_x_56) ;  /* 0x0000005000688947 */ /* 0x00eff60003800000 */
.L_x_146:
[----:B------:R-:W-:Y:S01]  /*3440*/  IADD3 R10, PT, PT, R10, 0x1, RZ ;  /* 0x000000010a0a7810 */ /* 0x000fe20007ffe0ff */
[----:B------:R-:W-:Y:S06]  /*3450*/  BRA.U !UP3, `(.L_x_57) ;  /* 0x000000050bec7547 */ /* 0x000fec000b800000 */
[----:B------:R-:W-:Y:S01]  /*3460*/  R2UR UR69, R13 ;  /* 0x000000000d4572ca */ /* 0x000fe200000e0000 */
[----:B------:R-:W-:Y:S01]  /*3470*/  UPLOP3.LUT UP4, UPT, UPT, UPT, UPT, 0x40, 0x4 ;  /* 0x000000000004789c */ /* 0x000fe20003f8e870 */
[----:B------:R-:W-:Y:S01]  /*3480*/  R2UR UR68, R12 ;  /* 0x000000000c4472ca */ /* 0x000fe200000e0000 */
[----:B------:R-:W-:-:S14]  /*3490*/  UMOV UR7, UR9 ;  /* 0x0000000900077c82 */ /* 0x000fdc0008000000 */
.L_x_60:
[----:B------:R-:W-:Y:S02]  /*34a0*/  UIADD3 UR69, UPT, UPT, UR69, 0x1, URZ ;  /* 0x0000000145457890 */ /* 0x000fe4000fffe0ff */
[----:B--2---:R-:W-:Y:S02]  /*34b0*/  ULEA UR5, UR7, UR71, 0x3 ;  /* 0x0000004707057291 */ /* 0x004fe4000f8e18ff */
[----:B------:R-:W-:Y:S01]  /*34c0*/  UISETP.NE.AND UP0, UPT, UR69, URZ, UPT ;  /* 0x000000ff4500728c */ /* 0x000fe2000bf05270 */
[----:B------:R-:W-:Y:S10]  /*34d0*/  @P2 BRA `(.L_x_58) ;  /* 0x00000000000c2947 */ /* 0x000ff40003800000 */
[----:B-1----:R-:W-:Y:S04]  /*34e0*/  SHF.L.U32 R2, R8, 0x1f, RZ ;  /* 0x0000001f08027819 */ /* 0x002fe800000006ff */
[----:B------:R-:W1:Y:S02]  /*34f0*/  SYNCS.PHASECHK.TRANS64.TRYWAIT P0, [UR5], R2 ;  /* 0x00000002ff0075a7 */ /* 0x000e640008001105 */
[----:B-1----:R-:W-:Y:S05]  /*3500*/  @!P0 BRA `(.L_x_59) ;  /* 0x00000050004c8947 */ /* 0x002fea0003800000 */
.L_x_58:
[----:B------:R-:W-:Y:S01]  /*3510*/  UISETP.NE.AND UP1, UPT, UR68, 0x1, UPT ;  /* 0x000000014400788c */ /* 0x000fe2000bf25270 */
[----:B------:R-:W-:Y:S01]  /*3520*/  PLOP3.LUT P2, PT, PT, PT, PT, 0x80, 0x8 ;  /* 0x000000000008781c */ /* 0x000fe20003f4f070 */
[----:B------:R-:W-:Y:S01]  /*3530*/  UIADD3 UR9, UPT, UPT, UR7, 0x1, URZ ;  /* 0x0000000107097890 */ /* 0x000fe2000fffe0ff */
[----:B------:R-:W-:Y:S01]  /*3540*/  MOV.SPILL R3, UR75 ;  /* 0x0000004b00037c02 */ /* 0x000fe20009000f00 */
[----:B------:R-:W-:Y:S01]  /*3550*/  UIADD3 UR70, UPT, UPT, UR5, 0x10, URZ ;  /* 0x0000001005467890 */ /* 0x000fe2000fffe0ff */
[----:B-1----:R-:W-:Y:S01]  /*3560*/  MOV.SPILL R2, UR74 ;  /* 0x0000004a00027c02 */ /* 0x002fe20009000f00 */
[----:B------:R-:W-:Y:S01]  /*3570*/  UISETP.NE.AND UP2, UPT, UR9, 0x2, UPT ;  /* 0x000000020900788c */ /* 0x000fe2000bf45270 */
[----:B------:R-:W-:Y:S01]  /*3580*/  PLOP3.LUT P0, PT, PT, PT, UP1, 0x80, 0x8 ;  /* 0x000000000008781c */ /* 0x000fe20003f0f018 */
[----:B------:R-:W-:Y:S02]  /*3590*/  ULEA UR6, UR7, UR73, 0xc ;  /* 0x0000004907067291 */ /* 0x000fe4000f8e60ff */
[----:B------:R-:W-:Y:S02]  /*35a0*/  USEL UR5, URZ, 0x1, UP2 ;  /* 0x00000001ff057887 */ /* 0x000fe40009000000 */
[----:B------:R-:W-:Y:S02]  /*35b0*/  USEL UR9, UR9, URZ, UP2 ;  /* 0x000000ff09097287 */ /* 0x000fe40009000000 */
[----:B------:R-:W-:Y:S02]  /*35c0*/  ULEA UR4, UR7, UR72, 0xb ;  /* 0x0000004807047291 */ /* 0x000fe4000f8e58ff */
[----:B------:R-:W-:Y:S01]  /*35d0*/  @UP1 ULEA UR7, UR9, UR71, 0x3 ;  /* 0x0000004709071291 */ /* 0x000fe2000f8e18ff */
[----:B------:R-:W-:Y:S01]  /*35e0*/  LOP3.LUT R8, R8, UR5, RZ, 0x3c, !PT ;  /* 0x0000000508087c12 */ /* 0x000fe2000f8e3cff */
[----:B------:R-:W-:Y:S02]  /*35f0*/  UIADD3 UR20, UPT, UPT, UR6, 0x2, URZ ;  /* 0x0000000206147890 */ /* 0x000fe4000fffe0ff */
[----:B------:R-:W-:Y:S01]  /*3600*/  UIADD3 UR18, UPT, UPT, UR4, 0x2, URZ ;  /* 0x0000000204127890 */ /* 0x000fe2000fffe0ff */
[----:B------:R-:W-:Y:S01]  /*3610*/  @P0 SHF.L.U32 R0, R8, 0x1f, RZ ;  /* 0x0000001f08000819 */ /* 0x000fe200000006ff */
[----:B------:R-:W-:Y:S02]  /*3620*/  UIADD3 UR14, UPT, UPT, UR6, 0x4, URZ ;  /* 0x00000004060e7890 */ /* 0x000fe4000fffe0ff */
[----:B------:R-:W-:Y:S01]  /*3630*/  UIADD3 UR12, UPT, UPT, UR4, 0x4, URZ ;  /* 0x00000004040c7890 */ /* 0x000fe2000fffe0ff */
[----:B------:R2:W3:Y:S01]  /*3640*/  @P0 SYNCS.PHASECHK.TRANS64.TRYWAIT P2, [UR7], R0 ;  /* 0x00000000ff0005a7 */ /* 0x0004e20008041107 */
[----:B------:R-:W-:Y:S02]  /*3650*/  UIADD3 UR66, UPT, UPT, UR6, 0x6, URZ ;  /* 0x0000000606427890 */ /* 0x000fe4000fffe0ff */
        /* <DEDUP_REMOVED lines=24> */
[----:B------:R-:W-:Y:S01]  /*37e0*/  UIADD3 UR68, UPT, UPT, UR68, -0x1, URZ ;  /* 0xffffffff44447890 */ /* 0x000fe2000fffe0ff */
[----:B------:R-:W-:Y:S01]  /*37f0*/  UMOV UR7, 0x40004040 ;  /* 0x4000404000077882 */ /* 0x000fe20000000000 */
[----:B------:R-:W-:Y:S01]  /*3800*/  UMOV UR74, 0x0 ;  /* 0x00000000004a7882 */ /* 0x000fe20000000000 */
[----:B------:R-:W-:Y:S01]  /*3810*/  UMOV UR75, 0x4200910 ;  /* 0x04200910004b7882 */ /* 0x000fe20000000000 */
[----:B------:R-:W-:Y:S01]  /*3820*/  UMOV UR5, 0x40004040 ;  /* 0x4000404000057882 */ /* 0x000fe20000000000 */
[----:B------:R-:W-:Y:S01]  /*3830*/  UMOV UR21, 0x40004040 ;  /* 0x4000404000157882 */ /* 0x000fe20000000000 */
[----:B------:R1:W-:Y:S01]  /*3840*/  UTCHMMA gdesc[UR4], gdesc[UR6], tmem[UR8], tmem[UR74], idesc[UR75], UP4 ;  /* 0x00ff4a06040075ea */ /* 0x0003e2000a000008 */
[----:B------:R-:W-:Y:S01]  /*3850*/  UPLOP3.LUT UP4, UPT, UPT, UPT, UPT, 0x80, 0x8 ;  /* 0x000000000008789c */ /* 0x000fe20003f8f070 */
[----:B------:R-:W-:Y:S01]  /*3860*/  UMOV UR19, 0x40004040 ;  /* 0x4000404000137882 */ /* 0x000fe20000000000 */
[----:B------:R-:W-:Y:S01]  /*3870*/  UMOV UR15, 0x40004040 ;  /* 0x40004040000f7882 */ /* 0x000fe20000000000 */
[----:B------:R4:W-:Y:S01]  /*3880*/  UTCHMMA gdesc[UR18], gdesc[UR20], tmem[UR8], tmem[UR74], idesc[UR75], UPT ;  /* 0x00ff4a14120075ea */ /* 0x0009e2000b800008 */
[----:B------:R-:W-:Y:S01]  /*3890*/  UMOV UR13, 0x40004040 ;  /* 0x40004040000d7882 */ /* 0x000fe20000000000 */
        /* <DEDUP_REMOVED lines=18> */
[----:B-1----:R-:W-:Y:S01]  /*39c0*/  UIADD3 UR4, UPT, UPT, UR4, 0x606, URZ ;  /* 0x0000060604047890 */ /* 0x002fe2000fffe0ff */
[----:B------:R-:W-:Y:S01]  /*39d0*/  UMOV UR6, 0x0 ;  /* 0x0000000000067882 */ /* 0x000fe20000000000 */
[----:B------:R-:W-:Y:S01]  /*39e0*/  UMOV UR7, 0x4200910 ;  /* 0x0420091000077882 */ /* 0x000fe20000000000 */
[----:B------:R-:W-:Y:S01]  /*39f0*/  UMOV UR31, 0x40004040 ;  /* 0x40004040001f7882 */ /* 0x000fe20000000000 */
[----:B----4-:R-:W-:Y:S01]  /*3a00*/  UMOV UR20, 0x0 ;  /* 0x0000000000147882 */ /* 0x010fe20000000000 */
[----:B------:R-:W-:Y:S01]  /*3a10*/  UMOV UR21, 0x4200910 ;  /* 0x0420091000157882 */ /* 0x000fe20000000000 */
[----:B------:R-:W-:Y:S01]  /*3a20*/  UMOV UR18, 0x0 ;  /* 0x0000000000127882 */ /* 0x000fe20000000000 */
[----:B------:R1:W-:Y:S01]  /*3a30*/  UTCHMMA gdesc[UR12], gdesc[UR14], tmem[UR8], tmem[UR20], idesc[UR21], UPT ;  /* 0x00ff140e0c0075ea */ /* 0x0003e2000b800008 */
[----:B------:R-:W-:Y:S01]  /*3a40*/  UTCHMMA gdesc[UR64], gdesc[UR66], tmem[UR8], tmem[UR20], idesc[UR21], UPT ;  /* 0x00ff1442400075ea */ /* 0x000fe2000b800008 */
[----:B------:R-:W-:Y:S01]  /*3a50*/  UMOV UR19, 0x4200910 ;  /* 0x0420091000137882 */ /* 0x000fe20000000000 */
[----:B------:R-:W-:Y:S01]  /*3a60*/  UTCHMMA gdesc[UR60], gdesc[UR62], tmem[UR8], tmem[UR20], idesc[UR21], UPT ;  /* 0x00ff143e3c0075ea */ /* 0x000fe2000b800008 */
[----:B------:R-:W-:Y:S01]  /*3a70*/  UTCHMMA gdesc[UR56], gdesc[UR58], tmem[UR8], tmem[UR18], idesc[UR19], UPT ;  /* 0x00ff123a380075ea */ /* 0x000fe2000b800008 */
[----:B------:R-:W-:Y:S01]  /*3a80*/  UTCHMMA gdesc[UR52], gdesc[UR54], tmem[UR8], tmem[UR18], idesc[UR19], UPT ;  /* 0x00ff1236340075ea */ /* 0x000fe2000b800008 */
[----:B------:R-:W-:Y:S01]  /*3a90*/  UTCHMMA gdesc[UR48], gdesc[UR50], tmem[UR8], tmem[UR18], idesc[UR19], UPT ;  /* 0x00ff1232300075ea */ /* 0x000fe2000b800008 */
[----:B------:R-:W-:Y:S01]  /*3aa0*/  UTCHMMA gdesc[UR44], gdesc[UR46], tmem[UR8], tmem[UR6], idesc[UR7], UPT ;  /* 0x00ff062e2c0075ea */ /* 0x000fe2000b800008 */
[----:B------:R-:W-:Y:S01]  /*3ab0*/  UMOV UR29, 0x40004040 ;  /* 0x40004040001d7882 */ /* 0x000fe20000000000 */
[----:B------:R-:W-:Y:S01]  /*3ac0*/  UMOV UR27, 0x40004040 ;  /* 0x40004040001b7882 */ /* 0x000fe20000000000 */
[----:B------:R-:W-:Y:S01]  /*3ad0*/  UMOV UR25, 0x40004040 ;  /* 0x4000404000197882 */ /* 0x000fe20000000000 */
[----:B------:R-:W-:Y:S01]  /*3ae0*/  UMOV UR23, 0x40004040 ;  /* 0x4000404000177882 */ /* 0x000fe20000000000 */
[----:B------:R-:W-:Y:S01]  /*3af0*/  UMOV UR17, 0x40004040 ;  /* 0x4000404000117882 */ /* 0x000fe20000000000 */
[----:B------:R-:W-:Y:S01]  /*3b00*/  UMOV UR11, 0x40004040 ;  /* 0x40004040000b7882 */ /* 0x000fe20000000000 */
[----:B------:R-:W-:Y:S02]  /*3b10*/  R2UR.FILL UR75, R3 ;  /* 0x00000000034b72ca */ /* 0x000fe400004e0000 */
[----:B------:R-:W-:Y:S01]  /*3b20*/  R2UR.FILL UR74, R2 ;  /* 0x00000000024a72ca */ /* 0x000fe200004e0000 */
[----:B-1----:R-:W-:Y:S01]  /*3b30*/  UMOV UR12, 0x0 ;  /* 0x00000000000c7882 */ /* 0x002fe20000000000 */
[----:B------:R-:W-:Y:S01]  /*3b40*/  UMOV UR13, 0x4200910 ;  /* 0x04200910000d7882 */ /* 0x000fe20000000000 */
[----:B------:R-:W-:Y:S01]  /*3b50*/  UMOV UR14, 0x0 ;  /* 0x00000000000e7882 */ /* 0x000fe20000000000 */
[----:B------:R-:W-:Y:S01]  /*3b60*/  UTCHMMA gdesc[UR40], gdesc[UR42], tmem[UR8], tmem[UR12], idesc[UR13], UPT ;  /* 0x00ff0c2a280075ea */ /* 0x000fe2000b800008 */
[----:B------:R-:W-:Y:S01]  /*3b70*/  UTCHMMA gdesc[UR36], gdesc[UR38], tmem[UR8], tmem[UR6], idesc[UR7], UPT ;  /* 0x00ff0626240075ea */ /* 0x000fe2000b800008 */
[----:B------:R-:W-:Y:S01]  /*3b80*/  UMOV UR15, 0x4200910 ;  /* 0x04200910000f7882 */ /* 0x000fe20000000000 */
[----:B------:R-:W-:Y:S01]  /*3b90*/  UTCHMMA gdesc[UR32], gdesc[UR34], tmem[UR8], tmem[UR18], idesc[UR19], UPT ;  /* 0x00ff1222200075ea */ /* 0x000fe2000b800008 */
[----:B------:R-:W-:Y:S01]  /*3ba0*/  UTCHMMA gdesc[UR28], gdesc[UR30], tmem[UR8], tmem[UR14], idesc[UR15], UPT ;  /* 0x00ff0e1e1c0075ea */ /* 0x000fe2000b800008 */
[----:B------:R-:W-:Y:S01]  /*3bb0*/  UTCHMMA gdesc[UR24], gdesc[UR26], tmem[UR8], tmem[UR12], idesc[UR13], UPT ;  /* 0x00ff0c1a180075ea */ /* 0x000fe2000b800008 */
[----:B------:R1:W-:Y:S01]  /*3bc0*/  UTCHMMA gdesc[UR16], gdesc[UR22], tmem[UR8], tmem[UR6], idesc[UR7], UPT ;  /* 0x00ff0616100075ea */ /* 0x0003e2000b800008 */
[----:B------:R2:W-:Y:S01]  /*3bd0*/  UTCHMMA gdesc[UR4], gdesc[UR10], tmem[UR8], tmem[UR76], idesc[UR77], UPT ;  /* 0x00ff4c0a040075ea */ /* 0x0005e2000b800008 */
[----:B------:R2:W-:Y:S01]  /*3be0*/  UTCBAR [UR70], URZ ;  /* 0x000000ff460073e9 */ /* 0x0005e200080000ff */
[----:B-1----:R-:W-:Y:S01]  /*3bf0*/  UMOV UR7, UR9 ;  /* 0x0000000900077c82 */ /* 0x002fe20008000000 */
[----:B---3--:R-:W-:Y:S05]  /*3c00*/  BRA.U UP0, `(.L_x_60) ;  /* 0xfffffff900247547 */ /* 0x008fea000b83ffff */
.L_x_57:
[----:B--2---:R-:W-:Y:S01]  /*3c10*/  UIADD3 UR4, UPT, UPT, UR74, 0x1, URZ ;  /* 0x000000014a047890 */ /* 0x004fe2000fffe0ff */
[C---:B------:R-:W-:Y:S01]  /*3c20*/  ISETP.NE.AND P0, PT, R10.reuse, 0x2, PT ;  /* 0x000000020a00780c */ /* 0x040fe20003f05270 */
[----:B------:R-:W-:Y:S02]  /*3c30*/  UIADD3 UR5, UPT, UPT, UR75, 0x90, URZ ;  /* 0x000000904b057890 */ /* 0x000fe4000fffe0ff */
[----:B------:R-:W-:Y:S01]  /*3c40*/  UISETP.NE.AND UP0, UPT, UR4, 0x4, UPT ;  /* 0x000000040400788c */ /* 0x000fe2000bf05270 */
[----:B-1----:R-:W-:Y:S02]  /*3c50*/  SEL R0, RZ, 0x1, P0 ;  /* 0x00000001ff007807 */ /* 0x002fe40000000000 */
[----:B------:R-:W-:Y:S01]  /*3c60*/  SEL R10, R10, RZ, P0 ;  /* 0x000000ff0a0a7207 */ /* 0x000fe20000000000 */
[----:B------:R-:W-:Y:S01]  /*3c70*/  USEL UR6, URZ, 0x1, UP0 ;  /* 0x00000001ff067887 */ /* 0x000fe20008000000 */
[----:B------:R-:W-:Y:S01]  /*3c80*/  LOP3.LUT R9, R9, R0, RZ, 0x3c, !PT ;  /* 0x0000000009097212 */ /* 0x000fe200078e3cff */
[----:B------:R-:W-:Y:S01]  /*3c90*/  USEL UR74, UR4, URZ, UP0 ;  /* 0x000000ff044a7287 */ /* 0x000fe20008000000 */
[----:B------:R1:W-:Y:S03]  /*3ca0*/  UTCBAR [UR5], URZ ;  /* 0x000000ff050073e9 */ /* 0x0003e600080000ff */
[----:B------:R-:W-:Y:S01]  /*3cb0*/  LOP3.LUT R11, R11, UR6, RZ, 0x3c, !PT ;  /* 0x000000060b0b7c12 */ /* 0x000fe2000f8e3cff */
[----:B------:R-:W-:Y:S07]  /*3cc0*/  @P1 BRA `(.L_x_61) ;  /* 0xfffffff400581947 */ /* 0x000fee000383ffff */
[----:B------:R-:W2:Y:S01]  /*3cd0*/  S2UR UR8, SR_CgaCtaId ;  /* 0x00000000000879c3 */ /* 0x000ea20000008800 */
[----:B------:R-:W-:Y:S01]  /*3ce0*/  ELECT P0, URZ, PT ;  /* 0x0000000000ff782f */ /* 0x000fe20003800000 */
[----:B------:R-:W-:Y:S01]  /*3cf0*/  IMAD.MOV.U32 R0, RZ, RZ, 0x1 ;  /* 0x00000001ff007424 */ /* 0x000fe200078e00ff */
[----:B------:R-:W-:Y:S01]  /*3d00*/  UIADD3 UR71, UPT, UPT, UR71, 0xb0, URZ ;  /* 0x000000b047477890 */ /* 0x000fe2000fffe0ff */
[----:B------:R-:W-:Y:S01]  /*3d10*/  SHF.L.U32 R2, R11, 0x1f, RZ ;  /* 0x0000001f0b027819 */ /* 0x000fe200000006ff */
[----:B------:R-:W-:-:S03]  /*3d20*/  UMOV UR4, 0x40 ;  /* 0x0000004000047882 */ /* 0x000fc60000000000 */
[----:B------:R-:W-:Y:S01]  /*3d30*/  UVIRTCOUNT.DEALLOC.SMPOOL 0x80 ;  /* 0x000000800000784c */ /* 0x000fe20000000000 */
[----:B--2---:R-:W-:Y:S02]  /*3d40*/  ULEA UR8, UR8, UR4, 0x18 ;  /* 0x0000000408087291 */ /* 0x004fe4000f8ec0ff */
[----:B------:R-:W-:-:S07]  /*3d50*/  ULEA UR4, UR74, UR71, 0x3 ;  /* 0x000000474a047291 */ /* 0x000fce000f8e18ff */
[----:B------:R2:W-:Y:S02]  /*3d60*/  @P0 STS.U8 [UR8+0x1c], R0 ;  /* 0x00001c00ff000988 */ /* 0x0005e40008000008 */
[----:B------:R-:W3:Y:S02]  /*3d70*/  SYNCS.PHASECHK.TRANS64.TRYWAIT P0, [UR4], R2 ;  /* 0x00000002ff0075a7 */ /* 0x000ee40008001104 */
[----:B--23--:R-:W-:Y:S05]  /*3d80*/  @!P0 BRA `(.L_x_62) ;  /* 0x0000004800448947 */ /* 0x00cfea0003800000 */
.L_x_149:
[----:B------:R-:W-:-:S04]  /*3d90*/  UIADD3 UR4, UPT, UPT, UR74, 0x1, URZ ;  /* 0x000000014a047890 */ /* 0x000fc8000fffe0ff */
[----:B------:R-:W-:-:S04]  /*3da0*/  UISETP.NE.AND UP0, UPT, UR4, 0x4, UPT ;  /* 0x000000040400788c */ /* 0x000fc8000bf05270 */
[----:B------:R-:W-:Y:S02]  /*3db0*/  USEL UR6, URZ, 0x1, UP0 ;  /* 0x00000001ff067887 */ /* 0x000fe40008000000 */
[----:B------:R-:W-:-:S04]  /*3dc0*/  USEL UR4, UR4, URZ, UP0 ;  /* 0x000000ff04047287 */ /* 0x000fc80008000000 */
[----:B-1----:R-:W-:Y:S01]  /*3dd0*/  ULEA UR5, UR4, UR71, 0x3 ;  /* 0x0000004704057291 */ /* 0x002fe2000f8e18ff */
[----:B--2---:R-:W-:-:S04]  /*3de0*/  LOP3.LUT R2, R11, UR6, RZ, 0x3c, !PT ;  /* 0x000000060b027c12 */ /* 0x004fc8000f8e3cff */
[----:B------:R-:W-:-:S04]  /*3df0*/  SHF.L.U32 R3, R2, 0x1f, RZ ;  /* 0x0000001f02037819 */ /* 0x000fc800000006ff */
[----:B------:R-:W1:Y:S02]  /*3e00*/  SYNCS.PHASECHK.TRANS64.TRYWAIT P0, [UR5], R3 ;  /* 0x00000003ff0075a7 */ /* 0x000e640008001105 */
[----:B-1----:R-:W-:Y:S05]  /*3e10*/  @!P0 BRA `(.L_x_63) ;  /* 0x0000004800388947 */ /* 0x002fea0003800000 */
.L_x_151:
[----:B------:R-:W-:-:S04]  /*3e20*/  UIADD3 UR4, UPT, UPT, UR4, 0x1, URZ ;  /* 0x0000000104047890 */ /* 0x000fc8000fffe0ff */
[----:B------:R-:W-:-:S04]  /*3e30*/  UISETP.NE.AND UP0, UPT, UR4, 0x4, UPT ;  /* 0x000000040400788c */ /* 0x000fc8000bf05270 */
[----:B------:R-:W-:Y:S02]  /*3e40*/  USEL UR6, URZ, 0x1, UP0 ;  /* 0x00000001ff067887 */ /* 0x000fe40008000000 */
[----:B------:R-:W-:-:S04]  /*3e50*/  USEL UR4, UR4, URZ, UP0 ;  /* 0x000000ff04047287 */ /* 0x000fc80008000000 */
[----:B------:R-:W-:Y:S01]  /*3e60*/  ULEA UR5, UR4, UR71, 0x3 ;  /* 0x0000004704057291 */ /* 0x000fe2000f8e18ff */
[----:B------:R-:W-:-:S04]  /*3e70*/  LOP3.LUT R2, R2, UR6, RZ, 0x3c, !PT ;  /* 0x0000000602027c12 */ /* 0x000fc8000f8e3cff */
[----:B-1----:R-:W-:-:S04]  /*3e80*/  SHF.L.U32 R3, R2, 0x1f, RZ ;  /* 0x0000001f02037819 */ /* 0x002fc800000006ff */
[----:B------:R-:W1:Y:S02]  /*3e90*/  SYNCS.PHASECHK.TRANS64.TRYWAIT P0, [UR5], R3 ;  /* 0x00000003ff0075a7 */ /* 0x000e640008001105 */
[----:B-1----:R-:W-:Y:S05]  /*3ea0*/  @!P0 BRA `(.L_x_64) ;  /* 0x00000048002c8947 */ /* 0x002fea0003800000 */
.L_x_153:
[----:B------:R-:W-:-:S04]  /*3eb0*/  UIADD3 UR4, UPT, UPT, UR4, 0x1, URZ ;  /* 0x0000000104047890 */ /* 0x000fc8000fffe0ff */
[----:B------:R-:W-:-:S04]  /*3ec0*/  UISETP.NE.AND UP0, UPT, UR4, 0x4, UPT ;  /* 0x000000040400788c */ /* 0x000fc8000bf05270 */
[----:B------:R-:W-:Y:S02]  /*3ed0*/  USEL UR5, URZ, 0x1, UP0 ;  /* 0x00000001ff057887 */ /* 0x000fe40008000000 */
[----:B------:R-:W-:-:S04]  /*3ee0*/  USEL UR4, UR4, URZ, UP0 ;  /* 0x000000ff04047287 */ /* 0x000fc80008000000 */
[----:B------:R-:W-:Y:S01]  /*3ef0*/  ULEA UR4, UR4, UR71, 0x3 ;  /* 0x0000004704047291 */ /* 0x000fe2000f8e18ff */
[----:B------:R-:W-:-:S04]  /*3f00*/  LOP3.LUT R2, R2, UR5, RZ, 0x3c, !PT ;  /* 0x0000000502027c12 */ /* 0x000fc8000f8e3cff */
[----:B------:R-:W-:-:S04]  /*3f10*/  SHF.L.U32 R2, R2, 0x1f, RZ ;  /* 0x0000001f02027819 */ /* 0x000fc800000006ff */
[----:B------:R-:W2:Y:S02]  /*3f20*/  SYNCS.PHASECHK.TRANS64.TRYWAIT P0, [UR4], R2 ;  /* 0x00000002ff0075a7 */ /* 0x000ea40008001104 */
[----:B--2---:R-:W-:Y:S05]  /*3f30*/  @!P0 BRA `(.L_x_65) ;  /* 0x0000004800208947 */ /* 0x004fea0003800000 */
.L_x_155:
[----:B------:R-:W-:Y:S01]  /*3f40*/  NOP ;  /* 0x0000000000007918 */ /* 0x000fe20000000000 */
[----:B-1----:R-:W1:Y:S01]  /*3f50*/  LDS R0, [UR8+0x14] ;  /* 0x00001408ff007984 */ /* 0x002e620008000800 */
[----:B------:R-:W-:Y:S01]  /*3f60*/  R2UR UR4, R14 ;  /* 0x000000000e0472ca */ /* 0x000fe200000e0000 */
[----:B------:R-:W-:Y:S01]  /*3f70*/  UMOV UR5, 0xffff ;  /* 0x0000ffff00057882 */ /* 0x000fe20000000000 */
[----:B------:R-:W-:-:S11]  /*3f80*/  UMOV UR6, 0x1 ;  /* 0x0000000100067882 */ /* 0x000fd60000000000 */
[----:B------:R-:W-:-:S04]  /*3f90*/  ULOP3.LUT UR4, UR4, 0xffff, URZ, 0xc0, !UPT ;  /* 0x0000ffff04047892 */ /* 0x000fc8000f8ec0ff */
[----:B------:R-:W-:-:S04]  /*3fa0*/  USHF.R.U32.HI UR4, URZ, 0x5, UR4 ;  /* 0x00000005ff047899 */ /* 0x000fc80008011604 */
[----:B------:R-:W-:Y:S02]  /*3fb0*/  USHF.L.U32 UR5, UR5, UR4, URZ ;  /* 0x0000000405057299 */ /* 0x000fe400080006ff */
[----:B------:R-:W-:-:S04]  /*3fc0*/  USHF.L.U32 UR4, UR6, UR4, URZ ;  /* 0x0000000406047299 */ /* 0x000fc800080006ff */
[----:B-1----:R-:W-:-:S04]  /*3fd0*/  LOP3.LUT R0, R0, UR5, RZ, 0xc0, !PT ;  /* 0x0000000500007c12 */ /* 0x002fc8000f8ec0ff */
[----:B------:R-:W-:-:S13]  /*3fe0*/  ISETP.NE.AND P0, PT, R0, UR5, PT ;  /* 0x0000000500007c0c */ /* 0x000fda000bf05270 */
[----:B------:R-:W-:Y:S05]  /*3ff0*/  @P0 BRA `(.L_x_66) ;  /* 0x0000000000580947 */ /* 0x000fea0003800000 */
[----:B------:R-:W1:Y:S02]  /*4000*/  LDS R0, [UR8+0x18] ;  /* 0x00001808ff007984 */ /* 0x000e640008000800 */
[----:B-1----:R-:W-:-:S04]  /*4010*/  LOP3.LUT R0, R0, UR4, RZ, 0xc0, !PT ;  /* 0x0000000400007c12 */ /* 0x002fc8000f8ec0ff */
[----:B------:R-:W-:-:S13]  /*4020*/  ISETP.NE.AND P0, PT, R0, UR4, PT ;  /* 0x0000000400007c0c */ /* 0x000fda000bf05270 */
[----:B------:R-:W-:Y:S05]  /*4030*/  @P0 BRA `(.L_x_67) ;  /* 0x00000000003c0947 */ /* 0x000fea0003800000 */
[----:B------:R-:W1:Y:S01]  /*4040*/  S2R R2, SR_LANEID ;  /* 0x0000000000027919 */ /* 0x000e620000000000 */
[----:B------:R-:W-:-:S06]  /*4050*/  ULOP3.LUT UR5, URZ, UR5, URZ, 0x33, !UPT ;  /* 0x00000005ff057292 */ /* 0x000fcc000f8e33ff */
[----:B------:R-:W-:-:S04]  /*4060*/  IMAD.U32 R0, RZ, RZ, UR5 ;  /* 0x00000005ff007e24 */ /* 0x000fc8000f8e00ff */
[----:B------:R2:W3:Y:S02]  /*4070*/  REDUX UR7, R0 ;  /* 0x00000000000773c4 */ /* 0x0004e40000000000 */
[----:B------:R4:W-:Y:S01]  /*4080*/  UTCATOMSWS.AND URZ, UR5 ;  /* 0x0000000500ff79e3 */ /* 0x0009e20008000000 */
[----:B--2---:R-:W-:Y:S01]  /*4090*/  LOP3.LUT R0, RZ, UR4, RZ, 0x33, !PT ;  /* 0x00000004ff007c12 */ /* 0x004fe2000f8e33ff */
[----:B------:R-:W-:Y:S02]  /*40a0*/  VOTEU.ANY UR4, UPT, PT ;  /* 0x0000000000047886 */ /* 0x000fe400038e0100 */
[----:B------:R-:W-:Y:S02]  /*40b0*/  UFLO.U32 UR4, UR4 ;  /* 0x00000004000472bd */ /* 0x000fe400080e0000 */
[----:B------:R-:W2:Y:S04]  /*40c0*/  REDUX UR6, R0 ;  /* 0x00000000000673c4 */ /* 0x000ea80000000000 */
[----:B-1----:R-:W-:-:S02]  /*40d0*/  ISETP.EQ.U32.AND P0, PT, R2, UR4, PT ;  /* 0x0000000402007c0c */ /* 0x002fc4000bf02070 */
[----:B---3--:R-:W-:-:S11]  /*40e0*/  MOV R2, UR7 ;  /* 0x0000000700027c02 */ /* 0x008fd60008000f00 */
[----:B------:R4:W-:Y:S01]  /*40f0*/  @P0 ATOMS.AND RZ, [UR8+0x14], R2 ;  /* 0x00001402ffff098c */ /* 0x0009e2000a800008 */
[----:B--2---:R-:W-:-:S05]  /*4100*/  IMAD.U32 R0, RZ, RZ, UR6 ;  /* 0x00000006ff007e24 */ /* 0x004fca000f8e00ff */
[----:B------:R4:W-:Y:S01]  /*4110*/  @P0 ATOMS.AND RZ, [UR8+0x18], R0 ;  /* 0x00001800ffff098c */ /* 0x0009e2000a800008 */
[----:B------:R-:W-:Y:S05]  /*4120*/  BRA `(.L_x_68) ;  /* 0x0000000000147947 */ /* 0x000fea0003800000 */
.L_x_67:
[----:B------:R-:W-:Y:S02]  /*4130*/  MOV R2, 0x4150 ;  /* 0x0000415000027802 */ /* 0x000fe40000000f00 */
[----:B-----5:R-:W-:Y:S05]  /*4140*/  CALL.REL.NOINC `($__internal_0_$__cuda_sm10x_tcgen05_guardrail_trap_col_being_dealloced_not_returned_by_alloc) ;  /* 0x0000004c00047944 */ /* 0x020fea0003c00000 */
[----:B------:R-:W-:Y:S05]  /*4150*/  BRA `(.L_x_68) ;  /* 0x0000000000087947 */ /* 0x000fea0003800000 */
.L_x_66:
[----:B------:R-:W-:Y:S02]  /*4160*/  MOV R2, 0x4180 ;  /* 0x0000418000027802 */ /* 0x000fe40000000f00 */
[----:B-----5:R-:W-:Y:S05]  /*4170*/  CALL.REL.NOINC `($__internal_2_$__cuda_sm10x_tcgen05_guardrail_trap_unallocated_columns_being_dealloced) ;  /* 0x0000004c00107944 */ /* 0x020fea0003c00000 */
.L_x_68:
[----:B------:R-:W-:Y:S01]  /*4180*/  NOP ;  /* 0x0000000000007918 */ /* 0x000fe20000000000 */
[----:B----4-:R-:W-:Y:S05]  /*4190*/  EXIT ;  /* 0x000000000000794d */ /* 0x010fea0003800000 */
.L_x_50:
[----:B------:R-:W-:-:S09]  /*41a0*/  UISETP.NE.OR UP2, UPT, UR10, 0x3, !UP2 ;  /* 0x000000030a00788c */ /* 0x000fd2000d745670 */
[----:B------:R-:W-:Y:S05]  /*41b0*/  BRA.U UP2, `(.L_x_69) ;  /* 0x0000001102087547 */ /* 0x000fea000b800000 */
[----:B------:R-:W1:Y:S01]  /*41c0*/  LDCU.64 UR4, c[0x0][0x888] ;  /* 0x00011100ff0477ac */ /* 0x000e620008000a00 */
[----:B------:R-:W2:Y:S01]  /*41d0*/  LDC R0, c[0x0][0xb30] ;  /* 0x0002cc00ff007b82 */ /* 0x000ea20000000800 */
[----:B------:R-:W-:Y:S01]  /*41e0*/  IMAD.MOV.U32 R30, RZ, RZ, 0x1 ;  /* 0x00000001ff1e7424 */ /* 0x000fe200078e00ff */
[----:B------:R-:W-:Y:S01]  /*41f0*/  CS2R R28, SRZ ;  /* 0x00000000001c7805 */ /* 0x000fe2000001ff00 */
[----:B------:R-:W4:Y:S01]  /*4200*/  LDCU.64 UR14, c[0x0][0x890] ;  /* 0x00011200ff0e77ac */ /* 0x000f220008000a00 */
[----:B------:R-:W-:Y:S01]  /*4210*/  IMAD.MOV.U32 R25, RZ, RZ, 0x2000 ;  /* 0x00002000ff197424 */ /* 0x000fe200078e00ff */
[----:B------:R-:W-:-:S03]  /*4220*/  UPLOP3.LUT UP1, UPT, UPT, UPT, UPT, 0x40, 0x4 ;  /* 0x000000000004789c */ /* 0x000fc60003f2e870 */
[----:B------:R-:W3:Y:S08]  /*4230*/  LDC R24, c[0x0][0x370] ;  /* 0x0000dc00ff187b82 */ /* 0x000ef00000000800 */
[----:B------:R-:W3:Y:S01]  /*4240*/  LDC R3, c[0x0][0xb0c] ;  /* 0x0002c300ff037b82 */ /* 0x000ee20000000800 */
[----:B-1----:R-:W-:-:S03]  /*4250*/  UISETP.NE.U32.AND UP2, UPT, UR4, URZ, UPT ;  /* 0x000000ff0400728c */ /* 0x002fc6000bf45070 */
[----:B------:R-:W-:Y:S01]  /*4260*/  UMOV UR4, 0x400 ;  /* 0x0000040000047882 */ /* 0x000fe20000000000 */
[----:B----4-:R-:W-:Y:S02]  /*4270*/  UISETP.NE.U32.AND UP3, UPT, UR14, URZ, UPT ;  /* 0x000000ff0e00728c */ /* 0x010fe4000bf65070 */
[----:B------:R-:W-:Y:S01]  /*4280*/  ULEA UR4, UR45, UR4, 0x18 ;  /* 0x000000042d047291 */ /* 0x000fe2000f8ec0ff */
[----:B------:R-:W1:Y:S01]  /*4290*/  LDC R18, c[0x0][0xb20] ;  /* 0x0002c800ff127b82 */ /* 0x000e620000000800 */
[----:B--2---:R-:W-:Y:S01]  /*42a0*/  ISETP.NE.AND P1, PT, R0, 0x1, PT ;  /* 0x000000010000780c */ /* 0x004fe20003f25270 */
[----:B------:R-:W-:Y:S02]  /*42b0*/  UISETP.NE.AND.EX UP2, UPT, UR5, URZ, UPT, UP2 ;  /* 0x000000ff0500728c */ /* 0x000fe4000bf45320 */
[----:B------:R-:W-:Y:S02]  /*42c0*/  UIADD3 UR13, UPT, UPT, UR4, 0x38, URZ ;  /* 0x00000038040d7890 */ /* 0x000fe4000fffe0ff */
[----:B------:R-:W-:-:S02]  /*42d0*/  UIADD3 UR33, UPT, UPT, UR4, 0x20, URZ ;  /* 0x0000002004217890 */ /* 0x000fc4000fffe0ff */
[----:B-----5:R-:W2:Y:S01]  /*42e0*/  LDC.64 R32, c[0x0][0x348] ;  /* 0x0000d200ff207b82 */ /* 0x020ea20000000a00 */
[----:B------:R-:W-:Y:S02]  /*42f0*/  UIADD3 UR25, UPT, UPT, UR4, 0x28, URZ ;  /* 0x0000002804197890 */ /* 0x000fe4000fffe0ff */
[----:B------:R-:W-:Y:S02]  /*4300*/  UIADD3 UR17, UPT, UPT, UR4, 0x30, URZ ;  /* 0x0000003004117890 */ /* 0x000fe4000fffe0ff */
[----:B------:R-:W-:Y:S02]  /*4310*/  UPRMT UR13, UR45, 0x654, UR13 ;  /* 0x000006542d0d7896 */ /* 0x000fe4000800000d */
[----:B------:R-:W-:Y:S01]  /*4320*/  UISETP.NE.AND.EX UP3, UPT, UR15, URZ, UPT, UP3 ;  /* 0x000000ff0f00728c */ /* 0x000fe2000bf65330 */
[----:B------:R-:W4:Y:S08]  /*4330*/  LDC.64 R16, c[0x0][0xb10] ;  /* 0x0002c400ff107b82 */ /* 0x000f300000000a00 */
[----:B------:R-:W1:Y:S08]  /*4340*/  LDC.64 R6, c[0x0][0xb18] ;  /* 0x0002c600ff067b82 */ /* 0x000e700000000a00 */
[----:B------:R-:W1:Y:S08]  /*4350*/  LDC.64 R4, c[0x0][0xb28] ;  /* 0x0002ca00ff047b82 */ /* 0x000e700000000a00 */
[----:B---3--:R-:W1:Y:S02]  /*4360*/  LDC R19, c[0x0][0x374] ;  /* 0x0000dd00ff137b82 */ /* 0x008e640000000800 */
.L_x_80:
[C---:B------:R-:W-:Y:S02]  /*4370*/  LEA R0, R29.reuse, UR4, 0x3 ;  /* 0x000000041d007c11 */ /* 0x040fe4000f8e18ff */
[----:B------:R-:W-:Y:S02]  /*4380*/  SHF.L.U32 R2, R28, 0x1f, RZ ;  /* 0x0000001f1c027819 */ /* 0x000fe400000006ff */
[----:B------:R-:W-:Y:S02]  /*4390*/  LEA R20, R29, UR4, 0x4 ;  /* 0x000000041d147c11 */ /* 0x000fe4000f8e20ff */
[----:B---3--:R-:W3:Y:S02]  /*43a0*/  SYNCS.PHASECHK.TRANS64.TRYWAIT P0, [R0+URZ+0x70], R2 ;  /* 0x00007002000075a7 */ /* 0x008ee400080011ff */
[----:B---3--:R-:W-:Y:S05]  /*43b0*/  @!P0 BRA `(.L_x_70) ;  /* 0x0000004400188947 */ /* 0x008fea0003800000 */
.L_x_156:
[----:B------:R-:W-:Y:S01]  /*43c0*/  ISETP.GE.AND P0, PT, R26, 0x1, PT ;  /* 0x000000011a00780c */ /* 0x000fe20003f06270 */
[----:B------:R-:W5:Y:S01]  /*43d0*/  LDS.128 R20, [R20+0x100] ;  /* 0x0001000014147984 */ /* 0x000f620000000c00 */
[----:B---3--:R-:W-:Y:S01]  /*43e0*/  VIADD R0, R0, 0x80 ;  /* 0x0000008000007836 */ /* 0x008fe20000000000 */
[----:B------:R-:W-:Y:S01]  /*43f0*/  @!PT LDS RZ, [RZ] ;  /* 0x00000000fffff984 */ /* 0x000fe20000000800 */
[----:B------:R-:W-:Y:S01]  /*4400*/  @!PT LDS RZ, [RZ] ;  /* 0x00000000fffff984 */ /* 0x000fe20000000800 */
[----:B------:R-:W-:Y:S01]  /*4410*/  @!PT LDS RZ, [RZ] ;  /* 0x00000000fffff984 */ /* 0x000fe20000000800 */
[----:B------:R-:W-:Y:S01]  /*4420*/  @!PT LDS RZ, [RZ] ;  /* 0x00000000fffff984 */ /* 0x000fe20000000800 */
[----:B------:R3:W-:Y:S06]  /*4430*/  MEMBAR.ALL.CTA ;  /* 0x0000000000007992 */ /* 0x0007ec0000008000 */
[----:B---3--:R-:W3:Y:S01]  /*4440*/  FENCE.VIEW.ASYNC.S ;  /* 0x00000000000073c6 */ /* 0x008ee20000000000 */
[----:B------:R-:W-:Y:S04]  /*4450*/  PRMT R0, RZ, 0x654, R0 ;  /* 0x00000654ff007816 */ /* 0x000fe80000000000 */
[----:B---3--:R3:W-:Y:S01]  /*4460*/  SYNCS.ARRIVE.TRANS64.RED.A1T0 RZ, [R0+URZ], RZ ;  /* 0x000000ff00ff79a7 */ /* 0x0087e200081004ff */
[----:B-----5:R-:W-:Y:S11]  /*4470*/  LOP3.LUT P3, RZ, R22, 0x1, RZ, 0xc0, !PT ;  /* 0x0000000116ff7812 */ /* 0x020ff6000786c0ff */
[----:B------:R-:W-:Y:S02]  /*4480*/  @!UPT UIADD3 URZ, UPT, UPT, URZ, URZ, URZ ;  /* 0x000000fffffff290 */ /* 0x000fe4000fffe0ff */
[----:B------:R-:W-:Y:S02]  /*4490*/  @P3 MOV R11, R20 ;  /* 0x00000014000b3202 */ /* 0x000fe40000000f00 */
[----:B------:R-:W-:Y:S01]  /*44a0*/  @P3 LOP3.LUT R10, R21, 0xffff, RZ, 0xc0, !PT ;  /* 0x0000ffff150a3812 */ /* 0x000fe200078ec0ff */
[----:B---3--:R-:W-:Y:S06]  /*44b0*/  @!P0 BRA `(.L_x_71) ;  /* 0x0000000000a48947 */ /* 0x008fec0003800000 */
[-C--:B-1----:R-:W-:Y:S01]  /*44c0*/  IMAD.HI.U32 R0, R19, R7.reuse, RZ ;  /* 0x0000000713007227 */ /* 0x082fe200078e00ff */
[----:B------:R-:W-:Y:S02]  /*44d0*/  ISETP.NE.AND P0, PT, R6, 0x1, PT ;  /* 0x000000010600780c */ /* 0x000fe40003f05270 */
[----:B------:R-:W-:Y:S01]  /*44e0*/  ISETP.NE.AND P2, PT, R26, 0x1, PT ;  /* 0x000000011a00780c */ /* 0x000fe20003f45270 */
[----:B----4-:R-:W-:Y:S01]  /*44f0*/  IMAD.HI.U32 R9, R24, R16, RZ ;  /* 0x0000001018097227 */ /* 0x010fe200078e00ff */
[----:B------:R-:W-:Y:S02]  /*4500*/  SHF.R.U32.HI R0, RZ, R18, R0 ;  /* 0x00000012ff007219 */ /* 0x000fe40000011600 */
[----:B------:R-:W-:Y:S01]  /*4510*/  ISETP.NE.AND P4, PT, R3, 0x1, PT ;  /* 0x000000010300780c */ /* 0x000fe20003f85270 */
[----:B------:R-:W-:Y:S01]  /*4520*/  IMAD.HI.U32 R13, R10, R7, RZ ;  /* 0x000000070a0d7227 */ /* 0x000fe200078e00ff */
[----:B------:R-:W-:Y:S02]  /*4530*/  SHF.R.U32.HI R9, RZ, R17, R9 ;  /* 0x00000011ff097219 */ /* 0x000fe40000011609 */
[----:B------:R-:W-:Y:S01]  /*4540*/  SEL R0, R19, R0, !P0 ;  /* 0x0000000013007207 */ /* 0x000fe20004000000 */
[----:B------:R-:W-:Y:S01]  /*4550*/  IMAD.HI.U32 R12, R11, R16, RZ ;  /* 0x000000100b0c7227 */ /* 0x000fe200078e00ff */
[----:B------:R-:W-:Y:S03]  /*4560*/  SEL R9, R24, R9, !P4 ;  /* 0x0000000918097207 */ /* 0x000fe60006000000 */
[-C--:B------:R-:W-:Y:S01]  /*4570*/  IMAD.HI.U32 R8, R0, R4.reuse, RZ ;  /* 0x0000000400087227 */ /* 0x080fe200078e00ff */
[----:B------:R-:W-:Y:S03]  /*4580*/  SHF.R.U32.HI R12, RZ, R17, R12 ;  /* 0x00000011ff0c7219 */ /* 0x000fe6000001160c */
[----:B------:R-:W-:Y:S01]  /*4590*/  IMAD.HI.U32 R2, R9, R4, RZ ;  /* 0x0000000409027227 */ /* 0x000fe200078e00ff */
[-C--:B------:R-:W-:Y:S02]  /*45a0*/  @P2 SHF.R.U32.HI R0, RZ, R5.reuse, R8 ;  /* 0x00000005ff002219 */ /* 0x080fe40000011608 */
[----:B------:R-:W-:Y:S02]  /*45b0*/  SHF.R.U32.HI R8, RZ, R18, R13 ;  /* 0x00000012ff087219 */ /* 0x000fe4000001160d */
[----:B------:R-:W-:Y:S01]  /*45c0*/  @P2 SHF.R.U32.HI R9, RZ, R5, R2 ;  /* 0x00000005ff092219 */ /* 0x000fe20000011602 */
[----:B------:R-:W-:Y:S01]  /*45d0*/  IMAD R0, R26, R0, RZ ;  /* 0x000000001a007224 */ /* 0x000fe200078e02ff */
[----:B------:R-:W-:Y:S02]  /*45e0*/  SEL R8, R10, R8, !P0 ;  /* 0x000000080a087207 */ /* 0x000fe40004000000 */
[----:B------:R-:W-:Y:S01]  /*45f0*/  SEL R2, R11, R12, !P4 ;  /* 0x0000000c0b027207 */ /* 0x000fe20006000000 */
[----:B------:R-:W-:Y:S01]  /*4600*/  IMAD R12, R26, R9, RZ ;  /* 0x000000091a0c7224 */ /* 0x000fe200078e02ff */
[C---:B------:R-:W-:Y:S01]  /*4610*/  ISETP.GE.AND P0, PT, R8.reuse, R0, PT ;  /* 0x000000000800720c */ /* 0x040fe20003f06270 */
[----:B------:R-:W-:Y:S03]  /*4620*/  IMAD.HI.U32 R0, R8, R4, RZ ;  /* 0x0000000408007227 */ /* 0x000fe600078e00ff */
[----:B------:R-:W-:Y:S02]  /*4630*/  ISETP.GE.OR P0, PT, R2, R12, P0 ;  /* 0x0000000c0200720c */ /* 0x000fe40000706670 */
[-C--:B------:R-:W-:Y:S04]  /*4640*/  SHF.R.U32.HI R0, RZ, R5.reuse, R0 ;  /* 0x00000005ff007219 */ /* 0x080fe80000011600 */
[----:B------:R-:W-:Y:S05]  /*4650*/  SEL R13, R8, R0, !P2 ;  /* 0x00000000080d7207 */ /* 0x000fea0005000000 */
[----:B------:R-:W-:Y:S02]  /*4660*/  IMAD.MOV R12, RZ, RZ, -R13 ;  /* 0x000000ffff0c7224 */ /* 0x000fe400078e0a0d */
[----:B------:R-:W-:Y:S04]  /*4670*/  @!P0 IMAD.HI.U32 R0, R2, R4, RZ ;  /* 0x0000000402008227 */ /* 0x000fe800078e00ff */
[----:B------:R-:W-:Y:S01]  /*4680*/  IMAD R12, R26, R12, R8 ;  /* 0x0000000c1a0c7224 */ /* 0x000fe200078e0208 */
[----:B------:R-:W-:Y:S04]  /*4690*/  @!P0 SHF.R.U32.HI R0, RZ, R5, R0 ;  /* 0x00000005ff008219 */ /* 0x000fe80000011600 */
[----:B------:R-:W-:Y:S04]  /*46a0*/  @!P0 SEL R0, R2, R0, !P2 ;  /* 0x0000000002008207 */ /* 0x000fe80005000000 */
[----:B------:R-:W-:Y:S01]  /*46b0*/  @!P0 IADD3 R13, PT, PT, R13, -R0, RZ ;  /* 0x800000000d0d8210 */ /* 0x000fe20007ffe0ff */
[----:B------:R-:W-:Y:S01]  /*46c0*/  @!P0 IMAD R0, R9, R12, R0 ;  /* 0x0000000c09008224 */ /* 0x000fe200078e0200 */
[----:B------:R-:W-:Y:S01]  /*46d0*/  IADD3 R9, PT, PT, -R8, RZ, RZ ;  /* 0x000000ff08097210 */ /* 0x000fe20007ffe1ff */
[--C-:B------:R-:W-:Y:S02]  /*46e0*/  IMAD.MOV R12, RZ, RZ, -R2.reuse ;  /* 0x000000ffff0c7224 */ /* 0x100fe400078e0a02 */
[----:B------:R-:W-:Y:S02]  /*46f0*/  @!P0 IMAD R8, R13, R26, R2 ;  /* 0x0000001a0d088224 */ /* 0x000fe400078e0202 */
[----:B------:R-:W-:Y:S02]  /*4700*/  @!P0 IMAD.MOV.U32 R2, RZ, RZ, R0 ;  /* 0x000000ffff028224 */ /* 0x000fe400078e0000 */
[----:B------:R-:W-:Y:S02]  /*4710*/  IMAD R11, R3, R12, R11 ;  /* 0x0000000c030b7224 */ /* 0x000fe400078e020b */
[----:B------:R-:W-:Y:S02]  /*4720*/  IMAD R10, R6, R9, R10 ;  /* 0x00000009060a7224 */ /* 0x000fe400078e020a */
[----:B------:R-:W-:Y:S02]  /*4730*/  IMAD R11, R2, R3, R11 ;  /* 0x00000003020b7224 */ /* 0x000fe400078e020b */
[----:B------:R-:W-:Y:S02]  /*4740*/  IMAD R10, R8, R6, R10 ;  /* 0x00000006080a7224 */ /* 0x000fe400078e020a */
.L_x_71:
[----:B------:R-:W-:Y:S05]  /*4750*/  BRA.U UP1, `(.L_x_72) ;  /* 0x0000000101107547 */ /* 0x000fea000b800000 */
[----:B------:R-:W-:Y:S04]  /*4760*/  MOV R2, UR21 ;  /* 0x0000001500027c02 */ /* 0x000fe80008000f00 */
[----:B------:R-:W-:Y:S04]  /*4770*/  SHF.L.U32 R2, R2, 0x1f, RZ ;  /* 0x0000001f02027819 */ /* 0x000fe800000006ff */
[----:B------:R-:W3:Y:S02]  /*4780*/  SYNCS.PHASECHK.TRANS64.TRYWAIT P0, [UR4+0x68], R2 ;  /* 0x00006802ff0075a7 */ /* 0x000ee40008001104 */
[----:B---3--:R-:W-:Y:S05]  /*4790*/  @!P0 BRA `(.L_x_73) ;  /* 0x0000004000348947 */ /* 0x008fea0003800000 */
.L_x_72:
[----:B------:R-:W-:Y:S02]  /*47a0*/  R2UR UR35, R15 ;  /* 0x000000000f2372ca */ /* 0x000fe400000e0000 */
[----:B------:R-:W-:Y:S02]  /*47b0*/  R2UR UR34, R14 ;  /* 0x000000000e2272ca */ /* 0x000fe400000e0000 */
[----:B------:R-:W-:Y:S02]  /*47c0*/  ISETP.NE.U32.AND P2, PT, RZ, UR14, PT ;  /* 0x0000000eff007c0c */ /* 0x000fe4000bf45070 */
[----:B------:R-:W-:Y:S02]  /*47d0*/  SHF.L.U32 R14, R30, 0x1f, RZ ;  /* 0x0000001f1e0e7819 */ /* 0x000fe400000006ff */
[----:B------:R-:W-:Y:S05]  /*47e0*/  ISETP.NE.AND.EX P2, PT, RZ, UR15, PT, P2 ;  /* 0x0000000fff007c0c */ /* 0x000fea000bf45320 */
[----:B------:R-:W-:Y:S02]  /*47f0*/  USHF.L.U32 UR35, UR35, 0x6, URZ ;  /* 0x0000000623237899 */ /* 0x000fe400080006ff */
[----:B------:R-:W-:Y:S01]  /*4800*/  USHF.L.U32 UR34, UR34, 0x7, URZ ;  /* 0x0000000722227899 */ /* 0x000fe200080006ff */
[----:B------:R-:W-:Y:S11]  /*4810*/  BRA.U !UP3, `(.L_x_74) ;  /* 0x000000010b347547 */ /* 0x000ff6000b800000 */
[----:B------:R-:W-:Y:S01]  /*4820*/  UPLOP3.LUT UP0, UPT, UPT, UPT, UP2, 0x80, 0x8 ;  /* 0x000000000008789c */ /* 0x000fe20003f0f020 */
[----:B---3--:R-:W-:Y:S02]  /*4830*/  HFMA2 R0, -RZ, RZ, 0, 5.9604644775390625e-08 ;  /* 0x00000001ff007431 */ /* 0x008fe400000001ff */
[----:B------:R-:W-:Y:S03]  /*4840*/  IMAD.MOV.U32 R64, RZ, RZ, 0x1 ;  /* 0x00000001ff407424 */ /* 0x000fe600078e00ff */
[----:B------:R-:W-:Y:S05]  /*4850*/  PLOP3.LUT P0, PT, PT, PT, UP0, 0x80, 0x8 ;  /* 0x000000000008781c */ /* 0x000fea0003f0f008 */
[----:B------:R-:W3:Y:S01]  /*4860*/  @UP0 LDCU.64 UR6, c[0x0][0x888] ;  /* 0x00011100ff0607ac */ /* 0x000ee20008000a00 */
[----:B------:R-:W-:Y:S07]  /*4870*/  @UP0 UIMAD UR5, UR60, UR14, URZ ;  /* 0x0000000e3c0502a4 */ /* 0x000fee000f8e02ff */
[----:B------:R-:W-:Y:S01]  /*4880*/  @!P0 PRMT R64, R0, 0x7610, R64 ;  /* 0x0000761000408816 */ /* 0x000fe20000000040 */
[----:B---3--:R-:W-:Y:S03]  /*4890*/  @UP0 UIMAD.WIDE UR6, UR5, 0x4, UR6 ;  /* 0x00000004050608a5 */ /* 0x008fe6000f8e0206 */
[----:B------:R-:W3:Y:S03]  /*48a0*/  @!UP0 LDCU UR5, c[0x0][0x880] ;  /* 0x00011000ff0587ac */ /* 0x000ee60008000800 */
[----:B------:R-:W-:Y:S01]  /*48b0*/  IMAD.U32 R8, RZ, RZ, UR6 ;  /* 0x00000006ff087e24 */ /* 0x000fe2000f8e00ff */
[----:B------:R-:W-:Y:S05]  /*48c0*/  MOV R9, UR7 ;  /* 0x0000000700097c02 */ /* 0x000fea0008000f00 */
[----:B------:R1:W5:Y:S02]  /*48d0*/  @P0 LDG.E R35, desc[UR52][R8.64] ;  /* 0x0000003408230981 */ /* 0x000364000c1e1900 */
[----:B-1-3--:R-:W-:Y:S07]  /*48e0*/  @!P0 IMAD.U32 R35, RZ, RZ, UR5 ;  /* 0x00000005ff238e24 */ /* 0x00afee000f8e00ff */
.L_x_74:
[----:B-----5:R-:W-:Y:S01]  /*48f0*/  @!P2 FSETP.EQ.AND P0, PT, R35, RZ, PT ;  /* 0x000000ff2300a20b */ /* 0x020fe20003f02000 */
[----:B------:R-:W-:Y:S01]  /*4900*/  @!UPT UIADD3 URZ, UPT, UPT, URZ, URZ, URZ ;  /* 0x000000fffffff290 */ /* 0x000fe2000fffe0ff */
[----:B------:R-:W-:Y:S11]  /*4910*/  @!P2 BRA `(.L_x_75) ;  /* 0x000000000014a947 */ /* 0x000ff60003800000 */
[----:B------:R-:W-:Y:S02]  /*4920*/  LOP3.LUT P2, RZ, R64, 0xff, RZ, 0xc0, !PT ;  /* 0x000000ff40ff7812 */ /* 0x000fe4000784c0ff */
[----:B------:R-:W-:Y:S04]  /*4930*/  PLOP3.LUT P0, PT, PT, PT, UP0, 0x80, 0x8 ;  /* 0x000000000008781c */ /* 0x000fe80003f0f008 */
[----:B------:R-:W-:Y:S07]  /*4940*/  PLOP3.LUT P0, PT, P0, PT, PT, 0x8, 0x80 ;  /* 0x000000000080781c */ /* 0x000fee000070e170 */
[----:B------:R-:W-:Y:S11]  /*4950*/  @P2 FSETP.EQ.AND P0, PT, R35, RZ, PT ;  /* 0x000000ff2300220b */ /* 0x000ff60003f02000 */
[----:B------:R-:W-:Y:S02]  /*4960*/  @!UPT UIADD3 URZ, UPT, UPT, URZ, URZ, URZ ;  /* 0x000000fffffff290 */ /* 0x000fe4000fffe0ff */
.L_x_75:
[----:B------:R-:W5:Y:S01]  /*4970*/  SYNCS.PHASECHK.TRANS64.TRYWAIT P2, [UR4+0x40], R14 ;  /* 0x0000400eff0075a7 */ /* 0x000f620008041104 */
[----:B------:R-:W-:Y:S04]  /*4980*/  ELECT P4, URZ, PT ;  /* 0x0000000000ff782f */ /* 0x000fe80003880000 */
[----:B------:R-:W-:Y:S11]  /*4990*/  PLOP3.LUT P4, PT, P0, P4, PT, 0xf2, 0x2f ;  /* 0x00000000002f781c */ /* 0x000ff60000789e72 */
[----:B------:R-:W-:Y:S02]  /*49a0*/  @!UPT UIADD3 URZ, UPT, UPT, URZ, URZ, URZ ;  /* 0x000000fffffff290 */ /* 0x000fe4000fffe0ff */
[----:B--2---:R-:W-:Y:S05]  /*49b0*/  @!P4 IADD3 R8, P0, PT, R32, 0x580, RZ ;  /* 0x000005802008c810 */ /* 0x004fea0007f1e0ff */
[----:B---3--:R-:W-:Y:S01]  /*49c0*/  @!P4 IMAD.X R2, RZ, RZ, R33, P0 ;  /* 0x000000ffff02c224 */ /* 0x008fe200000e0621 */
[----:B-----5:R-:W-:Y:S07]  /*49d0*/  @!P2 BRA `(.L_x_76) ;  /* 0x0000003c00bca947 */ /* 0x020fee0003800000 */
.L_x_159:
[----:B------:R-:W-:Y:S01]  /*49e0*/  @!P4 R2UR UR6, R8 ;  /* 0x000000000806c2ca */ /* 0x000fe200000e0000 */
[----:B------:R-:W-:Y:S01]  /*49f0*/  VOTEU.ALL UP1, P4 ;  /* 0x0000000000ff7886 */ /* 0x000fe20002020000 */
[----:B------:R-:W-:Y:S01]  /*4a00*/  @!P4 R2UR UR5, R2 ;  /* 0x000000000205c2ca */ /* 0x000fe200000e0000 */
[----:B--2---:R-:W-:Y:S01]  /*4a10*/  @!P4 IMAD.MOV.U32 R0, RZ, RZ, 0x2000 ;  /* 0x00002000ff00c424 */ /* 0x004fe200078e00ff */
[----:B------:R-:W-:Y:S01]  /*4a20*/  UMOV UR8, 0x0 ;  /* 0x0000000000087882 */ /* 0x000fe20000000000 */
[----:B------:R-:W-:Y:S01]  /*4a30*/  UMOV UR9, 0x10000000 ;  /* 0x1000000000097882 */ /* 0x000fe20000000000 */
[----:B------:R-:W-:Y:S01]  /*4a40*/  @!UP1 UIADD3 UR32, UPT, UPT, UR4, 0x400, URZ ;  /* 0x0000040004209890 */ /* 0x000fe2000fffe0ff */
[----:B------:R-:W-:Y:S01]  /*4a50*/  VOTEU.ALL UP1, P4 ;  /* 0x0000000000ff7886 */ /* 0x000fe20002020000 */
[----:B------:R-:W-:Y:S05]  /*4a60*/  UMOV UR36, UR60 ;  /* 0x0000003c00247c82 */ /* 0x000fea0008000000 */
[----:B------:R-:W-:Y:S02]  /*4a70*/  IMAD.U32 R8, RZ, RZ, UR6 ;  /* 0x00000006ff087e24 */ /* 0x000fe4000f8e00ff */
[----:B------:R-:W-:Y:S01]  /*4a80*/  IMAD.U32 R9, RZ, RZ, UR5 ;  /* 0x00000005ff097e24 */ /* 0x000fe2000f8e00ff */
[----:B------:R-:W-:Y:S02]  /*4a90*/  UPRMT UR5, UR45, 0x654, UR33 ;  /* 0x000006542d057896 */ /* 0x000fe40008000021 */
[----:B------:R-:W-:Y:S02]  /*4aa0*/  @!P4 R2UR UR6, R8 ;  /* 0x000000000806c2ca */ /* 0x000fe400000e0000 */
[----:B------:R-:W-:Y:S02]  /*4ab0*/  @!P4 R2UR UR7, R9 ;  /* 0x000000000907c2ca */ /* 0x000fe400000e0000 */
[----:B------:R-:W-:Y:S05]  /*4ac0*/  @!P4 IADD3 R8, P0, PT, R32, 0x580, RZ ;  /* 0x000005802008c810 */ /* 0x000fea0007f1e0ff */
[----:B------:R-:W-:Y:S06]  /*4ad0*/  @!P4 IMAD.X R2, RZ, RZ, R33, P0 ;  /* 0x000000ffff02c224 */ /* 0x000fec00000e0621 */
[----:B------:R2:W-:Y:S01]  /*4ae0*/  @!UP1 UTMALDG.3D [UR32], [UR6], desc[UR8] ;  /* 0x00000820060095b4 */ /* 0x0005e20008011000 */
[----:B------:R2:W-:Y:S01]  /*4af0*/  @!P4 SYNCS.ARRIVE.TRANS64.RED.A0TR RZ, [UR4+0x20], R0 ;  /* 0x00002000ffffc9a7 */ /* 0x0005e20008300404 */
[----:B------:R-:W-:Y:S01]  /*4b00*/  SYNCS.ARRIVE.TRANS64.RED.A1T0 RZ, [UR5], RZ ;  /* 0x000000ffffff79a7 */ /* 0x000fe20008100405 */
[----:B------:R-:W3:Y:S02]  /*4b10*/  SYNCS.PHASECHK.TRANS64.TRYWAIT P2, [UR4+0x48], R14 ;  /* 0x0000480eff0075a7 */ /* 0x000ee40008041104 */
[----:B--23--:R-:W-:Y:S05]  /*4b20*/  @!P2 BRA `(.L_x_77) ;  /* 0x0000003c0080a947 */ /* 0x00cfea0003800000 */
.L_x_161:
[----:B------:R-:W-:Y:S01]  /*4b30*/  @!P4 R2UR UR6, R8 ;  /* 0x000000000806c2ca */ /* 0x000fe200000e0000 */
[----:B------:R-:W-:Y:S01]  /*4b40*/  VOTEU.ALL UP1, P4 ;  /* 0x0000000000ff7886 */ /* 0x000fe20002020000 */
[----:B------:R-:W-:Y:S01]  /*4b50*/  @!P4 R2UR UR5, R2 ;  /* 0x000000000205c2ca */ /* 0x000fe200000e0000 */
[----:B--2---:R-:W-:Y:S01]  /*4b60*/  @!P4 IMAD.MOV.U32 R0, RZ, RZ, 0x2000 ;  /* 0x00002000ff00c424 */ /* 0x004fe200078e00ff */
[----:B------:R-:W-:Y:S01]  /*4b70*/  UMOV UR8, 0x0 ;  /* 0x0000000000087882 */ /* 0x000fe20000000000 */
[----:B------:R-:W-:Y:S01]  /*4b80*/  UMOV UR9, 0x10000000 ;  /* 0x1000000000097882 */ /* 0x000fe20000000000 */
[----:B------:R-:W-:Y:S02]  /*4b90*/  @!UP1 UIADD3 UR26, UPT, UPT, UR34, 0x20, URZ ;  /* 0x00000020221a9890 */ /* 0x000fe4000fffe0ff */
[----:B------:R-:W-:Y:S01]  /*4ba0*/  @!UP1 UIADD3 UR24, UPT, UPT, UR4, 0x2400, URZ ;  /* 0x0000240004189890 */ /* 0x000fe2000fffe0ff */
[----:B------:R-:W-:Y:S01]  /*4bb0*/  VOTEU.ALL UP1, P4 ;  /* 0x0000000000ff7886 */ /* 0x000fe20002020000 */
[----:B------:R-:W-:Y:S01]  /*4bc0*/  UMOV UR27, UR35 ;  /* 0x00000023001b7c82 */ /* 0x000fe20008000000 */
[----:B------:R-:W-:Y:S02]  /*4bd0*/  UMOV UR28, UR60 ;  /* 0x0000003c001c7c82 */ /* 0x000fe40008000000 */
        /* <DEDUP_REMOVED lines=12> */
.L_x_163:
[----:B------:R-:W3:Y:S01]  /*4ca0*/  LDC.64 R12, c[0x0][0xb18] ;  /* 0x0002c600ff0c7b82 */ /* 0x000ee20000000a00 */
[----:B------:R-:W-:Y:S01]  /*4cb0*/  @!P4 R2UR UR5, R2 ;  /* 0x000000000205c2ca */ /* 0x000fe200000e0000 */
[----:B------:R-:W-:Y:S01]  /*4cc0*/  VOTEU.ALL UP1, P4 ;  /* 0x0000000000ff7886 */ /* 0x000fe20002020000 */
[----:B------:R-:W-:Y:S01]  /*4cd0*/  @!P4 R2UR UR6, R8 ;  /* 0x000000000806c2ca */ /* 0x000fe200000e0000 */
[----:B--2---:R-:W-:Y:S01]  /*4ce0*/  @!P4 IMAD.MOV.U32 R0, RZ, RZ, 0x2000 ;  /* 0x00002000ff00c424 */ /* 0x004fe200078e00ff */
[----:B------:R-:W-:Y:S03]  /*4cf0*/  UMOV UR8, 0x0 ;  /* 0x0000000000087882 */ /* 0x000fe60000000000 */
[----:B------:R-:W2:Y:S01]  /*4d00*/  @!P1 LDC R2, c[0x0][0xb0c] ;  /* 0x0002c300ff029b82 */ /* 0x000ea20000000800 */
[----:B------:R-:W-:Y:S01]  /*4d10*/  @!UP1 UIADD3 UR18, UPT, UPT, UR34, 0x40, URZ ;  /* 0x0000004022129890 */ /* 0x000fe2000fffe0ff */
[----:B------:R-:W-:Y:S01]  /*4d20*/  @P3 SHF.R.U32.HI R27, RZ, 0x10, R21 ;  /* 0x00000010ff1b3819 */ /* 0x000fe20000011615 */
[----:B------:R-:W-:Y:S01]  /*4d30*/  @!UP1 UIADD3 UR16, UPT, UPT, UR4, 0x4400, URZ ;  /* 0x0000440004109890 */ /* 0x000fe2000fffe0ff */
[----:B------:R-:W-:Y:S01]  /*4d40*/  VIADD R29, R29, 0x1 ;  /* 0x000000011d1d7836 */ /* 0x000fe20000000000 */
[----:B------:R-:W-:Y:S01]  /*4d50*/  VOTEU.ALL UP1, P4 ;  /* 0x0000000000ff7886 */ /* 0x000fe20002020000 */
[----:B------:R-:W-:Y:S01]  /*4d60*/  UMOV UR9, 0x10000000 ;  /* 0x1000000000097882 */ /* 0x000fe20000000000 */
[----:B------:R-:W-:Y:S01]  /*4d70*/  UMOV UR19, UR35 ;  /* 0x0000002300137c82 */ /* 0x000fe20008000000 */
[----:B------:R-:W-:Y:S01]  /*4d80*/  IMAD.U32 R9, RZ, RZ, UR5 ;  /* 0x00000005ff097e24 */ /* 0x000fe2000f8e00ff */
[----:B------:R-:W-:Y:S01]  /*4d90*/  UMOV UR20, UR60 ;  /* 0x0000003c00147c82 */ /* 0x000fe20008000000 */
[----:B------:R-:W-:Y:S01]  /*4da0*/  IMAD.U32 R8, RZ, RZ, UR6 ;  /* 0x00000006ff087e24 */ /* 0x000fe2000f8e00ff */
[----:B------:R-:W-:Y:S02]  /*4db0*/  UPRMT UR5, UR45, 0x654, UR17 ;  /* 0x000006542d057896 */ /* 0x000fe40008000011 */
[----:B------:R-:W-:Y:S02]  /*4dc0*/  @!P4 R2UR UR7, R9 ;  /* 0x000000000907c2ca */ /* 0x000fe400000e0000 */
[----:B------:R-:W-:Y:S02]  /*4dd0*/  @!P4 R2UR UR6, R8 ;  /* 0x000000000806c2ca */ /* 0x000fe400000e0000 */
[----:B------:R-:W5:Y:S11]  /*4de0*/  LDC.64 R8, c[0x0][0xb10] ;  /* 0x0002c400ff087b82 */ /* 0x000f760000000a00 */
[----:B------:R1:W-:Y:S01]  /*4df0*/  @!UP1 UTMALDG.3D [UR16], [UR6], desc[UR8] ;  /* 0x00000810060095b4 */ /* 0x0003e20008011000 */
[----:B------:R4:W-:Y:S01]  /*4e00*/  @!P4 SYNCS.ARRIVE.TRANS64.RED.A0TR RZ, [UR4+0x30], R0 ;  /* 0x00003000ffffc9a7 */ /* 0x0009e20008300404 */
[C---:B-----5:R-:W-:Y:S01]  /*4e10*/  @!P1 IMAD.HI.U32 R8, R11.reuse, R8, RZ ;  /* 0x000000080b089227 */ /* 0x060fe200078e00ff */
[----:B---3--:R-:W-:Y:S02]  /*4e20*/  @!P1 ISETP.NE.AND P0, PT, R12, 0x1, PT ;  /* 0x000000010c00980c */ /* 0x008fe40003f05270 */
[----:B--2---:R-:W-:Y:S01]  /*4e30*/  @!P1 ISETP.NE.AND P2, PT, R2, 0x1, PT ;  /* 0x000000010200980c */ /* 0x004fe20003f45270 */
[----:B------:R-:W-:Y:S01]  /*4e40*/  SYNCS.ARRIVE.TRANS64.RED.A1T0 RZ, [UR5], RZ ;  /* 0x000000ffffff79a7 */ /* 0x000fe20008100405 */
[C---:B------:R-:W-:Y:S01]  /*4e50*/  @!P1 IMAD.HI.U32 R13, R10.reuse, R13, RZ ;  /* 0x0000000d0a0d9227 */ /* 0x040fe200078e00ff */
[----:B------:R-:W-:Y:S04]  /*4e60*/  @!P1 SHF.R.U32.HI R8, RZ, R9, R8 ;  /* 0x00000009ff089219 */ /* 0x000fe80000011608 */
[----:B------:R-:W-:Y:S01]  /*4e70*/  @!P1 SEL R8, R11, R8, !P2 ;  /* 0x000000080b089207 */ /* 0x000fe20005000000 */
[----:B------:R-:W2:Y:S01]  /*4e80*/  SYNCS.PHASECHK.TRANS64.TRYWAIT P5, [UR4+0x58], R14 ;  /* 0x0000580eff0075a7 */ /* 0x000ea200080a1104 */
[----:B----4-:R-:W3:Y:S02]  /*4e90*/  @!P1 LDC R0, c[0x0][0xb20] ;  /* 0x0002c800ff009b82 */ /* 0x010ee40000000800 */
[----:B---3--:R-:W-:Y:S04]  /*4ea0*/  @!P1 SHF.R.U32.HI R0, RZ, R0, R13 ;  /* 0x00000000ff009219 */ /* 0x008fe8000001160d */
[----:B------:R-:W-:Y:S05]  /*4eb0*/  @!P1 SEL R9, R10, R0, !P0 ;  /* 0x000000000a099207 */ /* 0x000fea0004000000 */
[----:B------:R-:W-:Y:S02]  /*4ec0*/  @!P1 IMAD.IADD R0, R9, 0x1, -R8 ;  /* 0x0000000109009824 */ /* 0x000fe400078e0a08 */
[----:B------:R-:W-:Y:S02]  /*4ed0*/  @!P1 IMAD.IADD R8, R8, 0x1, -R9 ;  /* 0x0000000108089824 */ /* 0x000fe400078e0a09 */
[----:B------:R-:W-:Y:S02]  /*4ee0*/  @!P1 IMAD R11, R0, R2, R11 ;  /* 0x00000002000b9224 */ /* 0x000fe400078e020b */
[----:B------:R-:W-:Y:S01]  /*4ef0*/  @!P1 IMAD R10, R8, R12, R10 ;  /* 0x0000000c080a9224 */ /* 0x000fe200078e020a */
[----:B-12---:R-:W-:Y:S06]  /*4f00*/  @!P5 BRA `(.L_x_79) ;  /* 0x0000003800b8d947 */ /* 0x006fec0003800000 */
.L_x_165:
[----:B------:R-:W-:Y:S01]  /*4f10*/  @!P4 IADD3 R2, P0, PT, R32, 0x580, RZ ;  /* 0x000005802002c810 */ /* 0x000fe20007f1e0ff */
[----:B------:R-:W-:Y:S01]  /*4f20*/  VOTEU.ALL UP1, P4 ;  /* 0x0000000000ff7886 */ /* 0x000fe20002020000 */
[----:B------:R-:W-:Y:S01]  /*4f30*/  UMOV UR18, 0x0 ;  /* 0x0000000000127882 */ /* 0x000fe20000000000 */
[----:B------:R-:W-:Y:S01]  /*4f40*/  UMOV UR19, 0x10000000 ;  /* 0x1000000000137882 */ /* 0x000fe20000000000 */
[----:B------:R-:W-:Y:S01]  /*4f50*/  @!P4 R2UR UR6, R2 ;  /* 0x000000000206c2ca */ /* 0x000fe200000e0000 */
[----:B-1----:R-:W-:Y:S01]  /*4f60*/  @!P4 IMAD.X R0, RZ, RZ, R33, P0 ;  /* 0x000000ffff00c224 */ /* 0x002fe200000e0621 */
[----:B------:R-:W-:Y:S01]  /*4f70*/  @!UP1 UIADD3 UR10, UPT, UPT, UR34, 0x60, URZ ;  /* 0x00000060220a9890 */ /* 0x000fe2000fffe0ff */
[----:B------:R-:W-:Y:S01]  /*4f80*/  ISETP.NE.AND P0, PT, R29, 0x2, PT ;  /* 0x000000021d00780c */ /* 0x000fe20003f05270 */
[----:B------:R-:W-:Y:S01]  /*4f90*/  @!UP1 UIADD3 UR8, UPT, UPT, UR4, 0x6400, URZ ;  /* 0x0000640004089890 */ /* 0x000fe2000fffe0ff */
[----:B------:R-:W-:Y:S01]  /*4fa0*/  LOP3.LUT R30, R30, 0x1, RZ, 0x3c, !PT ;  /* 0x000000011e1e7812 */ /* 0x000fe200078e3cff */
[----:B------:R-:W-:Y:S01]  /*4fb0*/  @!UP1 UIADD3 UR9, UPT, UPT, UR4, 0x38, URZ ;  /* 0x0000003804099890 */ /* 0x000fe2000fffe0ff */
[----:B------:R-:W-:Y:S01]  /*4fc0*/  @!P4 R2UR UR5, R0 ;  /* 0x000000000005c2ca */ /* 0x000fe200000e0000 */
[----:B------:R-:W-:Y:S01]  /*4fd0*/  VOTEU.ALL UP1, P4 ;  /* 0x0000000000ff7886 */ /* 0x000fe20002020000 */
[----:B------:R-:W-:Y:S01]  /*4fe0*/  UMOV UR11, UR35 ;  /* 0x00000023000b7c82 */ /* 0x000fe20008000000 */
[----:B------:R-:W-:Y:S01]  /*4ff0*/  UMOV UR12, UR60 ;  /* 0x0000003c000c7c82 */ /* 0x000fe20008000000 */
[----:B------:R-:W-:Y:S01]  /*5000*/  @P3 R2UR UR60, R27 ;  /* 0x000000001b3c32ca */ /* 0x000fe200000e0000 */
[----:B------:R-:W-:Y:S01]  /*5010*/  IMAD.IADD R14, R10, 0x1, R62 ;  /* 0x000000010a0e7824 */ /* 0x000fe200078e023e */
[----:B------:R-:W-:Y:S01]  /*5020*/  SEL R0, RZ, 0x1, P0 ;  /* 0x00000001ff007807 */ /* 0x000fe20000000000 */
[----:B------:R-:W-:Y:S01]  /*5030*/  IMAD.U32 R8, RZ, RZ, UR6 ;  /* 0x00000006ff087e24 */ /* 0x000fe2000f8e00ff */
[----:B------:R-:W-:Y:S01]  /*5040*/  SEL R29, R29, RZ, P0 ;  /* 0x000000ff1d1d7207 */ /* 0x000fe20000000000 */
[----:B------:R-:W-:Y:S01]  /*5050*/  IMAD.IADD R15, R11, 0x1, R63 ;  /* 0x000000010b0f7824 */ /* 0x000fe200078e023f */
[----:B------:R-:W-:Y:S02]  /*5060*/  LOP3.LUT R28, R28, R0, RZ, 0x3c, !PT ;  /* 0x000000001c1c7212 */ /* 0x000fe400078e3cff */
[----:B------:R-:W-:Y:S01]  /*5070*/  @!P4 R2UR UR6, R8 ;  /* 0x000000000806c2ca */ /* 0x000fe200000e0000 */
[----:B------:R-:W-:Y:S05]  /*5080*/  IMAD.U32 R9, RZ, RZ, UR5 ;  /* 0x00000005ff097e24 */ /* 0x000fea000f8e00ff */
[----:B------:R-:W-:Y:S11]  /*5090*/  @!P4 R2UR UR7, R9 ;  /* 0x000000000907c2ca */ /* 0x000ff600000e0000 */
[----:B------:R-:W-:Y:S02]  /*50a0*/  @!UPT UIADD3 URZ, UPT, UPT, URZ, URZ, URZ ;  /* 0x000000fffffff290 */ /* 0x000fe4000fffe0ff */
[----:B------:R3:W-:Y:S01]  /*50b0*/  @!UP1 UTMALDG.3D [UR8], [UR6], desc[UR18] ;  /* 0x00001208060095b4 */ /* 0x0007e20008011000 */
[----:B------:R3:W-:Y:S01]  /*50c0*/  @!P4 SYNCS.ARRIVE.TRANS64.RED.A0TR RZ, [UR4+0x38], R25 ;  /* 0x00003819ffffc9a7 */ /* 0x0007e20008300404 */
[----:B------:R-:W-:Y:S01]  /*50d0*/  UPLOP3.LUT UP1, UPT, UPT, UPT, UPT, 0x80, 0x8 ;  /* 0x000000000008789c */ /* 0x000fe20003f2f070 */
[----:B------:R-:W-:Y:S01]  /*50e0*/  SYNCS.ARRIVE.TRANS64.RED.A1T0 RZ, [UR13], RZ ;  /* 0x000000ffffff79a7 */ /* 0x000fe2000810040d */
[----:B------:R-:W-:Y:S09]  /*50f0*/  @P3 BRA `(.L_x_80) ;  /* 0xfffffff0009c3947 */ /* 0x000ff2000383ffff */
[----:B------:R-:W-:-:S04]  /*5100*/  SHF.L.U32 R2, R30, 0x1f, RZ ;  /* 0x0000001f1e027819 */ /* 0x000fc800000006ff */
[----:B------:R-:W1:Y:S02]  /*5110*/  SYNCS.PHASECHK.TRANS64.TRYWAIT P0, [UR4+0x40], R2 ;  /* 0x00004002ff0075a7 */ /* 0x000e640008001104 */
[----:B-1----:R-:W-:Y:S05]  /*5120*/  @!P0 BRA `(.L_x_81) ;  /* 0x0000003800488947 */ /* 0x002fea0003800000 */
.L_x_167:
[----:B------:R-:W2:Y:S02]  /*5130*/  SYNCS.PHASECHK.TRANS64.TRYWAIT P0, [UR4+0x48], R2 ;  /* 0x00004802ff0075a7 */ /* 0x000ea40008001104 */
[----:B--2---:R-:W-:Y:S05]  /*5140*/  @!P0 BRA `(.L_x_82) ;  /* 0x0000003800588947 */ /* 0x004fea0003800000 */
.L_x_169:
[----:B------:R-:W2:Y:S02]  /*5150*/  SYNCS.PHASECHK.TRANS64.TRYWAIT P0, [UR4+0x50], R2 ;  /* 0x00005002ff0075a7 */ /* 0x000ea40008001104 */
[----:B--2---:R-:W-:Y:S05]  /*5160*/  @!P0 BRA `(.L_x_83) ;  /* 0x0000003800688947 */ /* 0x004fea0003800000 */
.L_x_171:
[----:B-1----:R-:W-:-:S07]  /*5170*/  MOV R0, UR4 ;  /* 0x0000000400007c02 */ /* 0x002fce0008000f00 */
.L_x_84:
[----:B-1----:R-:W-:-:S04]  /*5180*/  SHF.L.U32 R2, R30, 0x1f, RZ ;  /* 0x0000001f1e027819 */ /* 0x002fc800000006ff */
[----:B------:R1:W2:Y:S03]  /*5190*/  SYNCS.PHASECHK.TRANS64.TRYWAIT P0, [R0+URZ+0x58], R2 ;  /* 0x00005802000075a7 */ /* 0x0002a600080011ff */
[----:B--2---:R-:W-:Y:S05]  /*51a0*/  @!P0 NANOSLEEP.SYNCS 0x989680 ;  /* 0x009896800000895d */ /* 0x004fea0003900000 */
[----:B------:R-:W2:Y:S02]  /*51b0*/  @!P0 SYNCS.PHASECHK.TRANS64 P0, [R0+URZ+0x58], R2 ;  /* 0x00005802000085a7 */ /* 0x000ea400080010ff */
[----:B--23--:R-:W-:Y:S05]  /*51c0*/  @P0 EXIT ;  /* 0x000000000000094d */ /* 0x00cfea0003800000 */
[----:B------:R-:W-:Y:S05]  /*51d0*/  BRA `(.L_x_84) ;  /* 0xfffffffc00e87947 */ /* 0x000fea000383ffff */
.L_x_69:
[----:B------:R-:W-:-:S06]  /*51e0*/  UISETP.GE.AND UP1, UPT, UR10, 0x4, UPT ;  /* 0x000000040a00788c */ /* 0x000fcc000bf26270 */
[----:B------:R-:W-:-:S13]  /*51f0*/  PLOP3.LUT P0, PT, PT, PT, UP1, 0x80, 0x8 ;  /* 0x000000000008781c */ /* 0x000fda0003f0f018 */
[----:B------:R-:W-:Y:S05]  /*5200*/  @!P0 EXIT ;  /* 0x000000000000894d */ /* 0x000fea0003800000 */
[----:B------:R-:W-:Y:S01]  /*5210*/  BAR.SYNC.DEFER_BLOCKING 0x6, 0xa0 ;  /* 0x0182800000007b1d */ /* 0x000fe20000010000 */
[C---:B------:R-:W-:Y:S01]  /*5220*/  IMAD.SHL.U32 R4, R77.reuse, 0x20, RZ ;  /* 0x000000204d047824 */ /* 0x040fe200078e00ff */
[C---:B------:R-:W-:Y:S01]  /*5230*/  R2P PR, R77.reuse, 0x6 ;  /* 0x000000064d007804 */ /* 0x040fe20000000000 */
[C---:B------:R-:W-:Y:S01]  /*5240*/  IMAD.SHL.U32 R68, R77.reuse, 0x4, RZ ;  /* 0x000000044d447824 */ /* 0x040fe200078e00ff */
[----:B------:R-:W-:Y:S01]  /*5250*/  CS2R R72, SRZ ;  /* 0x0000000000487805 */ /* 0x000fe2000001ff00 */
[C---:B------:R-:W-:Y:S01]  /*5260*/  IMAD.U32 R32, R77.reuse, 0x10000, RZ ;  /* 0x000100004d207824 */ /* 0x040fe200078e00ff */
[----:B------:R-:W-:Y:S02]  /*5270*/  UMOV UR36, 0x400 ;  /* 0x0000040000247882 */ /* 0x000fe40000000000 */
[----:B------:R-:W1:Y:S01]  /*5280*/  LDC R67, c[0x0][0x370] ;  /* 0x0000dc00ff437b82 */ /* 0x000e620000000800 */
[----:B------:R-:W-:Y:S01]  /*5290*/  ULEA UR36, UR45, UR36, 0x18 ;  /* 0x000000242d247291 */ /* 0x000fe2000f8ec0ff */
[C---:B------:R-:W-:Y:S01]  /*52a0*/  LOP3.LUT R3, R4.reuse, 0xe0, RZ, 0xc0, !PT ;  /* 0x000000e004037812 */ /* 0x040fe200078ec0ff */
[----:B------:R-:W-:Y:S01]  /*52b0*/  IMAD.SHL.U32 R2, R77, 0x10, RZ ;  /* 0x000000104d027824 */ /* 0x000fe200078e00ff */
[----:B------:R-:W-:Y:S01]  /*52c0*/  LOP3.LUT R4, R4, 0x100, RZ, 0xc0, !PT ;  /* 0x0000010004047812 */ /* 0x000fe200078ec0ff */
[----:B------:R-:W-:Y:S01]  /*52d0*/  UIADD3 UR4, UPT, UPT, UR36, 0x400, URZ ;  /* 0x0000040024047890 */ /* 0x000fe2000fffe0ff */
[----:B------:R-:W-:Y:S01]  /*52e0*/  LOP3.LUT R68, R3, 0x1c, R68, 0xf8, !PT ;  /* 0x0000001c03447812 */ /* 0x000fe200078ef844 */
[----:B------:R-:W-:Y:S01]  /*52f0*/  IMAD.MOV.U32 R76, RZ, RZ, 0x10 ;  /* 0x00000010ff4c7424 */ /* 0x000fe200078e00ff */
[----:B------:R-:W2:Y:S01]  /*5300*/  LDC R28, c[0x0][0xb0c] ;  /* 0x0002c300ff1c7b82 */ /* 0x000ea20000000800 */
[----:B------:R-:W-:Y:S01]  /*5310*/  SHF.R.U32.HI R3, RZ, 0x2, R77 ;  /* 0x00000002ff037819 */ /* 0x000fe2000001164d */
[----:B------:R-:W-:Y:S01]  /*5320*/  IMAD.MOV.U32 R75, RZ, RZ, 0x20 ;  /* 0x00000020ff4b7424 */ /* 0x000fe200078e00ff */
[----:B------:R-:W-:Y:S01]  /*5330*/  LOP3.LUT R32, R32, 0x600000, RZ, 0xc0, !PT ;  /* 0x0060000020207812 */ /* 0x000fe200078ec0ff */
[----:B------:R-:W-:Y:S01]  /*5340*/  IMAD.MOV.U32 R74, RZ, RZ, 0x1 ;  /* 0x00000001ff4a7424 */ /* 0x000fe200078e00ff */
[----:B------:R-:W-:Y:S01]  /*5350*/  LOP3.LUT R2, R4, 0x600, R2, 0xf8, !PT ;  /* 0x0000060004027812 */ /* 0x000fe200078ef802 */
[----:B------:R-:W-:Y:S01]  /*5360*/  IMAD.MOV.U32 R31, RZ, RZ, RZ ;  /* 0x000000ffff1f7224 */ /* 0x000fe200078e00ff */
[----:B------:R-:W-:Y:S01]  /*5370*/  LOP3.LUT R68, R68, 0x4, R3, 0x78, !PT ;  /* 0x0000000444447812 */ /* 0x000fe200078e7803 */
[----:B------:R-:W4:Y:S01]  /*5380*/  LDC R65, c[0x0][0xb20] ;  /* 0x0002c800ff417b82 */ /* 0x000f220000000800 */
[----:B------:R-:W3:Y:S01]  /*5390*/  LDS R0, [UR36+0x120] ;  /* 0x00012024ff007984 */ /* 0x000ee20008000800 */
[----:B------:R-:W-:Y:S01]  /*53a0*/  LOP3.LUT R77, R77, 0x60, RZ, 0xc0, !PT ;  /* 0x000000604d4d7812 */ /* 0x000fe200078ec0ff */
[----:B------:R-:W-:Y:S01]  /*53b0*/  IMAD.MOV.U32 R80, RZ, RZ, RZ ;  /* 0x000000ffff507224 */ /* 0x000fe200078e00ff */
[----:B------:R-:W-:Y:S01]  /*53c0*/  LOP3.LUT R68, R2, R68, RZ, 0xfc, !PT ;  /* 0x0000004402447212 */ /* 0x000fe200078efcff */
[----:B------:R-:W-:Y:S01]  /*53d0*/  IMAD.U32 R70, RZ, RZ, UR4 ;  /* 0x00000004ff467e24 */ /* 0x000fe2000f8e00ff */
[----:B------:R-:W-:Y:S01]  /*53e0*/  SEL R76, R76, 0xfffffff0, !P2 ;  /* 0xfffffff04c4c7807 */ /* 0x000fe20005000000 */
[----:B------:R-:W1:Y:S01]  /*53f0*/  LDCU.64 UR50, c[0x0][0x348] ;  /* 0x00006900ff3277ac */ /* 0x000e620008000a00 */
[----:B------:R-:W1:Y:S01]  /*5400*/  LDC R27, c[0x0][0xb30] ;  /* 0x0002cc00ff1b7b82 */ /* 0x000e620000000800 */
[----:B------:R-:W-:Y:S01]  /*5410*/  SEL R75, R75, 0xffffffe0, !P1 ;  /* 0xffffffe04b4b7807 */ /* 0x000fe20004800000 */
[----:B------:R-:W1:Y:S01]  /*5420*/  LDCU.64 UR46, c[0x0][0x888] ;  /* 0x00011100ff2e77ac */ /* 0x000e620008000a00 */
[----:B------:R-:W1:Y:S05]  /*5430*/  LDCU.64 UR48, c[0x0][0x890] ;  /* 0x00011200ff3077ac */ /* 0x000e6a0008000a00 */
[----:B------:R-:W1:Y:S01]  /*5440*/  LDC.64 R60, c[0x0][0xb10] ;  /* 0x0002c400ff3c7b82 */ /* 0x000e620000000a00 */
[----:B------:R-:W-:Y:S01]  /*5450*/  UMOV UR39, URZ ;  /* 0x000000ff00277c82 */ /* 0x000fe20008000000 */
[----:B------:R-:W-:-:S06]  /*5460*/  UMOV UR37, URZ ;  /* 0x000000ff00257c82 */ /* 0x000fcc0008000000 */
[----:B------:R-:W1:Y:S08]  /*5470*/  LDC.64 R24, c[0x0][0xb18] ;  /* 0x0002c600ff187b82 */ /* 0x000e700000000a00 */
[----:B------:R-:W1:Y:S08]  /*5480*/  LDC.64 R22, c[0x0][0xb28] ;  /* 0x0002ca00ff167b82 */ /* 0x000e700000000a00 */
[----:B------:R-:W1:Y:S01]  /*5490*/  LDC.64 R58, c[0x0][0x8b0] ;  /* 0x00022c00ff3a7b82 */ /* 0x000e620000000a00 */
[----:B---3--:R-:W-:-:S07]  /*54a0*/  IMAD.IADD R32, R0, 0x1, R32 ;  /* 0x0000000100207824 */ /* 0x008fce00078e0220 */
[----:B------:R-:W3:Y:S08]  /*54b0*/  LDC.64 R56, c[0x0][0x8a8] ;  /* 0x00022a00ff387b82 */ /* 0x000ef00000000a00 */
[----:B--2-4-:R-:W1:Y:S02]  /*54c0*/  LDC R66, c[0x0][0x374] ;  /* 0x0000dd00ff427b82 */ /* 0x014e640000000800 */
.L_x_128:
[----:B------:R-:W-:Y:S02]  /*54d0*/  LEA R0, R80, UR36, 0x3 ;  /* 0x0000002450007c11 */ /* 0x000fe4000f8e18ff */
[----:B------:R-:W-:Y:S02]  /*54e0*/  SHF.L.U32 R2, R72, 0x1f, RZ ;  /* 0x0000001f48027819 */ /* 0x000fe400000006ff */
[----:B------:R-:W-:Y:S02]  /*54f0*/  LEA R16, R80, UR36, 0x4 ;  /* 0x0000002450107c11 */ /* 0x000fe4000f8e20ff */
[----:B------:R-:W2:Y:S02]  /*5500*/  SYNCS.PHASECHK.TRANS64.TRYWAIT P0, [R0+URZ+0x70], R2 ;  /* 0x00007002000075a7 */ /* 0x000ea400080011ff */
[----:B--2---:R-:W-:Y:S05]  /*5510*/  @!P0 BRA `(.L_x_85) ;  /* 0x0000003400948947 */ /* 0x004fea0003800000 */
.L_x_172:
[----:B------:R-:W4:Y:S01]  /*5520*/  LDC.64 R10, c[0x0][0xb10] ;  /* 0x0002c400ff0a7b82 */ /* 0x000f220000000a00 */
[----:B------:R-:W3:Y:S01]  /*5530*/  LDS.128 R16, [R16+0x100] ;  /* 0x0001000010107984 */ /* 0x000ee20000000c00 */
[----:B-1----:R-:W-:Y:S01]  /*5540*/  ISETP.NE.AND P1, PT, R27, 0x1, PT ;  /* 0x000000011b00780c */ /* 0x002fe20003f25270 */
[----:B--2---:R-:W-:Y:S01]  /*5550*/  VIADD R0, R0, 0x80 ;  /* 0x0000008000007836 */ /* 0x004fe20000000000 */
[----:B------:R-:W-:Y:S04]  /*5560*/  ISETP.GE.AND P0, PT, R26, 0x1, PT ;  /* 0x000000011a00780c */ /* 0x000fe80003f06270 */
[----:B------:R-:W1:Y:S01]  /*5570*/  LDC.64 R8, c[0x0][0xb18] ;  /* 0x0002c600ff087b82 */ /* 0x000e620000000a00 */
[----:B------:R-:W-:Y:S01]  /*5580*/  PRMT R0, RZ, 0x654, R0 ;  /* 0x00000654ff007816 */ /* 0x000fe20000000000 */
[----:B------:R-:W-:Y:S01]  /*5590*/  @!PT LDS RZ, [RZ] ;  /* 0x00000000fffff984 */ /* 0x000fe20000000800 */
[----:B------:R-:W-:Y:S01]  /*55a0*/  @!PT LDS RZ, [RZ] ;  /* 0x00000000fffff984 */ /* 0x000fe20000000800 */
[----:B------:R-:W-:Y:S01]  /*55b0*/  @!PT LDS RZ, [RZ] ;  /* 0x00000000fffff984 */ /* 0x000fe20000000800 */
[----:B------:R-:W-:Y:S01]  /*55c0*/  @!PT LDS RZ, [RZ] ;  /* 0x00000000fffff984 */ /* 0x000fe20000000800 */
[----:B------:R2:W-:Y:S06]  /*55d0*/  MEMBAR.ALL.CTA ;  /* 0x0000000000007992 */ /* 0x0005ec0000008000 */
[----:B--2---:R-:W2:Y:S01]  /*55e0*/  FENCE.VIEW.ASYNC.S ;  /* 0x00000000000073c6 */ /* 0x004ea20000000000 */
[----:B------:R-:W1:Y:S08]  /*55f0*/  @!P1 LDC R12, c[0x0][0xb20] ;  /* 0x0002c800ff0c9b82 */ /* 0x000e700000000800 */
[----:B------:R-:W1:Y:S01]  /*5600*/  @!P1 LDC R7, c[0x0][0xb0c] ;  /* 0x0002c300ff079b82 */ /* 0x000e620000000800 */
[----:B--2---:R2:W-:Y:S01]  /*5610*/  SYNCS.ARRIVE.TRANS64.RED.A1T0 RZ, [R0+URZ], RZ ;  /* 0x000000ff00ff79a7 */ /* 0x0045e200081004ff */
[----:B---3--:R-:W-:Y:S04]  /*5620*/  LOP3.LUT P4, RZ, R18, 0x1, RZ, 0xc0, !PT ;  /* 0x0000000112ff7812 */ /* 0x008fe8000788c0ff */
[----:B------:R-:W-:Y:S09]  /*5630*/  P2R R78, PR, RZ, 0x10 ;  /* 0x00000010ff4e7803 */ /* 0x000ff20000000000 */
[----:B------:R-:W-:Y:S02]  /*5640*/  @P4 MOV R30, R16 ;  /* 0x00000010001e4202 */ /* 0x000fe40000000f00 */
[----:B------:R-:W-:Y:S01]  /*5650*/  @P4 LOP3.LUT R29, R17, 0xffff, RZ, 0xc0, !PT ;  /* 0x0000ffff111d4812 */ /* 0x000fe200078ec0ff */
[----:B--2-4-:R-:W-:Y:S06]  /*5660*/  @!P0 BRA `(.L_x_86) ;  /* 0x0000000000a48947 */ /* 0x014fec0003800000 */
[----:B------:R-:W-:Y:S01]  /*5670*/  IMAD.HI.U32 R0, R66, R25, RZ ;  /* 0x0000001942007227 */ /* 0x000fe200078e00ff */
[----:B------:R-:W-:Y:S02]  /*5680*/  ISETP.NE.AND P0, PT, R24, 0x1, PT ;  /* 0x000000011800780c */ /* 0x000fe40003f05270 */
[----:B------:R-:W-:Y:S01]  /*5690*/  ISETP.NE.AND P2, PT, R26, 0x1, PT ;  /* 0x000000011a00780c */ /* 0x000fe20003f45270 */
[----:B------:R-:W-:Y:S01]  /*56a0*/  IMAD.HI.U32 R4, R67, R60, RZ ;  /* 0x0000003c43047227 */ /* 0x000fe200078e00ff */
[----:B------:R-:W-:Y:S02]  /*56b0*/  SHF.R.U32.HI R0, RZ, R65, R0 ;  /* 0x00000041ff007219 */ /* 0x000fe40000011600 */
[----:B------:R-:W-:Y:S01]  /*56c0*/  ISETP.NE.AND P3, PT, R28, 0x1, PT ;  /* 0x000000011c00780c */ /* 0x000fe20003f65270 */
[----:B------:R-:W-:Y:S01]  /*56d0*/  IMAD.HI.U32 R6, R29, R25, RZ ;  /* 0x000000191d067227 */ /* 0x000fe200078e00ff */
[-C--:B------:R-:W-:Y:S02]  /*56e0*/  SHF.R.U32.HI R4, RZ, R61.reuse, R4 ;  /* 0x0000003dff047219 */ /* 0x080fe40000011604 */
[----:B------:R-:W-:Y:S01]  /*56f0*/  SEL R0, R66, R0, !P0 ;  /* 0x0000000042007207 */ /* 0x000fe20004000000 */
[----:B------:R-:W-:Y:S01]  /*5700*/  IMAD.HI.U32 R5, R30, R60, RZ ;  /* 0x0000003c1e057227 */ /* 0x000fe200078e00ff */
[----:B------:R-:W-:Y:S03]  /*5710*/  SEL R4, R67, R4, !P3 ;  /* 0x0000000443047207 */ /* 0x000fe60005800000 */
[-C--:B------:R-:W-:Y:S01]  /*5720*/  IMAD.HI.U32 R3, R0, R22.reuse, RZ ;  /* 0x0000001600037227 */ /* 0x080fe200078e00ff */
[----:B------:R-:W-:Y:S03]  /*5730*/  SHF.R.U32.HI R5, RZ, R61, R5 ;  /* 0x0000003dff057219 */ /* 0x000fe60000011605 */
[----:B------:R-:W-:Y:S01]  /*5740*/  IMAD.HI.U32 R2, R4, R22, RZ ;  /* 0x0000001604027227 */ /* 0x000fe200078e00ff */
[----:B------:R-:W-:Y:S02]  /*5750*/  @P2 SHF.R.U32.HI R0, RZ, R23, R3 ;  /* 0x00000017ff002219 */ /* 0x000fe40000011603 */
[----:B------:R-:W-:Y:S02]  /*5760*/  SHF.R.U32.HI R3, RZ, R65, R6 ;  /* 0x00000041ff037219 */ /* 0x000fe40000011606 */
[----:B------:R-:W-:Y:S01]  /*5770*/  @P2 SHF.R.U32.HI R4, RZ, R23, R2 ;  /* 0x00000017ff042219 */ /* 0x000fe20000011602 */
[----:B------:R-:W-:Y:S01]  /*5780*/  IMAD R0, R26, R0, RZ ;  /* 0x000000001a007224 */ /* 0x000fe200078e02ff */
[----:B------:R-:W-:Y:S02]  /*5790*/  SEL R3, R29, R3, !P0 ;  /* 0x000000031d037207 */ /* 0x000fe40004000000 */
[----:B------:R-:W-:Y:S01]  /*57a0*/  SEL R2, R30, R5, !P3 ;  /* 0x000000051e027207 */ /* 0x000fe20005800000 */
[----:B------:R-:W-:Y:S01]  /*57b0*/  IMAD R5, R26, R4, RZ ;  /* 0x000000041a057224 */ /* 0x000fe200078e02ff */
[C---:B------:R-:W-:Y:S01]  /*57c0*/  ISETP.GE.AND P0, PT, R3.reuse, R0, PT ;  /* 0x000000000300720c */ /* 0x040fe20003f06270 */
[C---:B------:R-:W-:Y:S03]  /*57d0*/  IMAD.HI.U32 R0, R3.reuse, R22, RZ ;  /* 0x0000001603007227 */ /* 0x040fe600078e00ff */
[C---:B------:R-:W-:Y:S02]  /*57e0*/  ISETP.GE.OR P0, PT, R2.reuse, R5, P0 ;  /* 0x000000050200720c */ /* 0x040fe40000706670 */
[----:B------:R-:W-:Y:S04]  /*57f0*/  SHF.R.U32.HI R0, RZ, R23, R0 ;  /* 0x00000017ff007219 */ /* 0x000fe80000011600 */
[C---:B------:R-:W-:Y:S05]  /*5800*/  SEL R6, R3.reuse, R0, !P2 ;  /* 0x0000000003067207 */ /* 0x040fea0005000000 */
        /* <DEDUP_REMOVED lines=14> */
[----:B------:R-:W-:Y:S07]  /*58f0*/  IMAD R29, R3, R24, R29 ;  /* 0x00000018031d7224 */ /* 0x000fee00078e021d */
.L_x_86:
[----:B-1----:R-:W-:Y:S01]  /*5900*/  @!P1 ISETP.NE.AND P0, PT, R8, 0x1, PT ;  /* 0x000000010800980c */ /* 0x002fe20003f05270 */
[----:B------:R-:W-:Y:S01]  /*5910*/  @!P1 IMAD.HI.U32 R2, R29, R9, RZ ;  /* 0x000000091d029227 */ /* 0x000fe200078e00ff */
[----:B------:R-:W-:Y:S01]  /*5920*/  R2UR UR5, R15 ;  /* 0x000000000f0572ca */ /* 0x000fe200000e0000 */
[----:B------:R-:W-:Y:S01]  /*5930*/  BSSY.RECONVERGENT B6, `(.L_x_87) ;  /* 0x0000031000067945 */ /* 0x000fe20003800200 */
[----:B------:R-:W-:Y:S01]  /*5940*/  R2UR UR4, R14 ;  /* 0x000000000e0472ca */ /* 0x000fe200000e0000 */
[----:B------:R-:W-:Y:S01]  /*5950*/  @!P1 IMAD.HI.U32 R0, R30, R10, RZ ;  /* 0x0000000a1e009227 */ /* 0x000fe200078e00ff */
[----:B------:R-:W-:Y:S02]  /*5960*/  @!P1 SHF.R.U32.HI R2, RZ, R12, R2 ;  /* 0x0000000cff029219 */ /* 0x000fe40000011602 */
[----:B------:R-:W-:Y:S01]  /*5970*/  @!P1 ISETP.NE.AND P2, PT, R7, 0x1, PT ;  /* 0x000000010700980c */ /* 0x000fe20003f45270 */
[----:B------:R-:W-:Y:S01]  /*5980*/  VIADD R80, R80, 0x1 ;  /* 0x0000000150507836 */ /* 0x000fe20000000000 */
[----:B------:R-:W-:Y:S02]  /*5990*/  @!P1 SEL R2, R29, R2, !P0 ;  /* 0x000000021d029207 */ /* 0x000fe40004000000 */
[----:B------:R-:W-:Y:S02]  /*59a0*/  @!P1 SHF.R.U32.HI R0, RZ, R11, R0 ;  /* 0x0000000bff009219 */ /* 0x000fe40000011600 */
[----:B------:R-:W-:Y:S01]  /*59b0*/  LOP3.LUT P0, RZ, R70, 0x3f0, RZ, 0xc0, !PT ;  /* 0x000003f046ff7812 */ /* 0x000fe2000780c0ff */
[----:B------:R-:W-:Y:S01]  /*59c0*/  USHF.L.U32 UR42, UR5, 0x6, URZ ;  /* 0x00000006052a7899 */ /* 0x000fe200080006ff */
[----:B------:R-:W-:Y:S01]  /*59d0*/  @!P1 SEL R3, R30, R0, !P2 ;  /* 0x000000001e039207 */ /* 0x000fe20005000000 */
[----:B------:R-:W-:Y:S01]  /*59e0*/  USHF.L.U32 UR41, UR4, 0x7, URZ ;  /* 0x0000000704297899 */ /* 0x000fe200080006ff */
[----:B------:R-:W-:Y:S03]  /*59f0*/  @P4 SHF.R.U32.HI R71, RZ, 0x10, R17 ;  /* 0x00000010ff474819 */ /* 0x000fe60000011611 */
[----:B------:R-:W-:Y:S02]  /*5a00*/  @!P1 IMAD.IADD R0, R2, 0x1, -R3 ;  /* 0x0000000102009824 */ /* 0x000fe400078e0a03 */
[----:B------:R-:W-:Y:S02]  /*5a10*/  @!P1 IMAD.IADD R2, R3, 0x1, -R2 ;  /* 0x0000000103029824 */ /* 0x000fe400078e0a02 */
[----:B------:R-:W-:Y:S02]  /*5a20*/  @!P1 IMAD R30, R0, R7, R30 ;  /* 0x00000007001e9224 */ /* 0x000fe400078e021e */
[----:B------:R-:W-:Y:S01]  /*5a30*/  @!P1 IMAD R29, R2, R8, R29 ;  /* 0x00000008021d9224 */ /* 0x000fe200078e021d */
[----:B------:R-:W-:Y:S06]  /*5a40*/  @!P0 BRA `(.L_x_88) ;  /* 0x00000000007c8947 */ /* 0x000fec0003800000 */
[----:B------:R-:W1:Y:S01]  /*5a50*/  LDCU.64 UR8, c[0x4][0x80] ;  /* 0x01001000ff0877ac */ /* 0x000e620008000a00 */
[----:B------:R-:W-:Y:S01]  /*5a60*/  MOV R2, 0x0 ;  /* 0x0000000000027802 */ /* 0x000fe20000000f00 */
[----:B------:R-:W-:Y:S02]  /*5a70*/  HFMA2 R12, -RZ, RZ, 0, 5.9604644775390625e-08 ;  /* 0x00000001ff0c7431 */ /* 0x000fe400000001ff */
[----:B------:R-:W-:Y:S01]  /*5a80*/  IMAD.MOV.U32 R8, RZ, RZ, 0x70 ;  /* 0x00000070ff087424 */ /* 0x000fe200078e00ff */
[----:B------:R2:W3:Y:S01]  /*5a90*/  LDC.64 R14, c[0x4][R2] ;  /* 0x01000000020e7b82 */ /* 0x0004e20000000a00 */
[----:B------:R-:W4:Y:S01]  /*5aa0*/  LDCU.64 UR6, c[0x4][0x88] ;  /* 0x01001100ff0677ac */ /* 0x000f220008000a00 */
[----:B------:R-:W-:Y:S01]  /*5ab0*/  IMAD.MOV.U32 R13, RZ, RZ, RZ ;  /* 0x000000ffff0d7224 */ /* 0x000fe200078e00ff */
[----:B------:R-:W2:Y:S01]  /*5ac0*/  LDCU.64 UR4, c[0x4][0x8] ;  /* 0x01000100ff0477ac */ /* 0x000ea20008000a00 */
[----:B-1----:R-:W-:Y:S01]  /*5ad0*/  MOV R5, UR9 ;  /* 0x0000000900057c02 */ /* 0x002fe20008000f00 */
[----:B------:R-:W-:Y:S01]  /*5ae0*/  IMAD.U32 R4, RZ, RZ, UR8 ;  /* 0x00000008ff047e24 */ /* 0x000fe2000f8e00ff */
[----:B----4-:R-:W-:Y:S01]  /*5af0*/  MOV R7, UR7 ;  /* 0x0000000700077c02 */ /* 0x010fe20008000f00 */
[----:B------:R-:W-:Y:S01]  /*5b00*/  IMAD.U32 R6, RZ, RZ, UR6 ;  /* 0x00000006ff067e24 */ /* 0x000fe2000f8e00ff */
[----:B--2---:R-:W-:Y:S01]  /*5b10*/  MOV R11, UR5 ;  /* 0x00000005000b7c02 */ /* 0x004fe20008000f00 */
[----:B------:R-:W-:Y:S02]  /*5b20*/  IMAD.U32 R10, RZ, RZ, UR4 ;  /* 0x00000004ff0a7e24 */ /* 0x000fe4000f8e00ff */
[----:B------:R-:W-:Y:S07]  /*5b30*/  LEPC R20, `(.L_x_89) ;  /* 0x000000001014794e */ /* 0x000fee0000000000 */
[----:B---3-5:R-:W-:Y:S05]  /*5b40*/  CALL.ABS.NOINC R14 ;  /* 0x000000000e007343 */ /* 0x028fea0003c00000 */
.L_x_89:
[----:B------:R-:W1:Y:S01]  /*5b50*/  LDCU.64 UR8, c[0x4][0x80] ;  /* 0x01001000ff0877ac */ /* 0x000e620008000a00 */
[----:B------:R-:W2:Y:S01]  /*5b60*/  LDC.64 R2, c[0x4][R2] ;  /* 0x0100000002027b82 */ /* 0x000ea20000000a00 */
[----:B------:R-:W-:Y:S02]  /*5b70*/  HFMA2 R12, -RZ, RZ, 0, 5.9604644775390625e-08 ;  /* 0x00000001ff0c7431 */ /* 0x000fe400000001ff */
[----:B------:R-:W-:Y:S02]  /*5b80*/  IMAD.MOV.U32 R8, RZ, RZ, 0x70 ;  /* 0x00000070ff087424 */ /* 0x000fe400078e00ff */
[----:B------:R-:W-:Y:S01]  /*5b90*/  IMAD.MOV.U32 R13, RZ, RZ, RZ ;  /* 0x000000ffff0d7224 */ /* 0x000fe200078e00ff */
[----:B------:R-:W3:Y:S01]  /*5ba0*/  LDCU.64 UR6, c[0x4][0x88] ;  /* 0x01001100ff0677ac */ /* 0x000ee20008000a00 */
[----:B------:R-:W4:Y:S01]  /*5bb0*/  LDCU.64 UR4, c[0x4][0x8] ;  /* 0x01000100ff0477ac */ /* 0x000f220008000a00 */
[----:B-1----:R-:W-:Y:S02]  /*5bc0*/  MOV R4, UR8 ;  /* 0x0000000800047c02 */ /* 0x002fe40008000f00 */
[----:B------:R-:W-:Y:S02]  /*5bd0*/  MOV R5, UR9 ;  /* 0x0000000900057c02 */ /* 0x000fe40008000f00 */
[----:B---3--:R-:W-:Y:S01]  /*5be0*/  MOV R7, UR7 ;  /* 0x0000000700077c02 */ /* 0x008fe20008000f00 */
[----:B------:R-:W-:Y:S01]  /*5bf0*/  IMAD.U32 R6, RZ, RZ, UR6 ;  /* 0x00000006ff067e24 */ /* 0x000fe2000f8e00ff */
[----:B----4-:R-:W-:Y:S01]  /*5c00*/  MOV R11, UR5 ;  /* 0x00000005000b7c02 */ /* 0x010fe20008000f00 */
[----:B------:R-:W-:Y:S02]  /*5c10*/  IMAD.U32 R10, RZ, RZ, UR4 ;  /* 0x00000004ff0a7e24 */ /* 0x000fe4000f8e00ff */
[----:B------:R-:W-:Y:S07]  /*5c20*/  LEPC R20, `(.L_x_88) ;  /* 0x000000001014794e */ /* 0x000fee0000000000 */
[----:B--2---:R-:W-:Y:S05]  /*5c30*/  CALL.ABS.NOINC R2 ;  /* 0x0000000002007343 */ /* 0x004fea0003c00000 */
.L_x_88:
[----:B------:R-:W-:Y:S05]  /*5c40*/  BSYNC.RECONVERGENT B6 ;  /* 0x0000000000067941 */ /* 0x000fea0003800200 */
.L_x_87:
[----:B------:R-:W-:Y:S01]  /*5c50*/  ISETP.NE.U32.AND P4, PT, R58, RZ, PT ;  /* 0x000000ff3a00720c */ /* 0x000fe20003f85070 */
[----:B------:R-:W-:Y:S01]  /*5c60*/  UISETP.NE.AND UP2, UPT, UR44, URZ, UPT ;  /* 0x000000ff2c00728c */ /* 0x000fe2000bf45270 */
[----:B------:R-:W-:Y:S01]  /*5c70*/  ISETP.NE.U32.AND P2, PT, RZ, UR46, PT ;  /* 0x0000002eff007c0c */ /* 0x000fe2000bf45070 */
[----:B------:R-:W-:Y:S01]  /*5c80*/  UISETP.NE.U32.AND UP1, UPT, UR48, URZ, UPT ;  /* 0x000000ff3000728c */ /* 0x000fe2000bf25070 */
[----:B------:R-:W-:Y:S01]  /*5c90*/  ISETP.NE.AND.EX P4, PT, R59, RZ, PT, P4 ;  /* 0x000000ff3b00720c */ /* 0x000fe20003f85340 */
[----:B------:R-:W-:Y:S01]  /*5ca0*/  UPLOP3.LUT UP0, UPT, UPT, UPT, UPT, 0x40, 0x4 ;  /* 0x000000000004789c */ /* 0x000fe20003f0e870 */
[----:B------:R-:W-:Y:S01]  /*5cb0*/  ISETP.NE.AND.EX P2, PT, RZ, UR47, PT, P2 ;  /* 0x0000002fff007c0c */ /* 0x000fe2000bf45320 */
[----:B------:R-:W-:Y:S01]  /*5cc0*/  UISETP.NE.AND.EX UP1, UPT, UR49, URZ, UPT, UP1 ;  /* 0x000000ff3100728c */ /* 0x000fe2000bf25310 */
[----:B------:R-:W-:Y:S04]  /*5cd0*/  PLOP3.LUT P1, PT, PT, PT, UP2, 0x80, 0x8 ;  /* 0x000000000008781c */ /* 0x000fe80003f2f028 */
[----:B------:R-:W-:Y:S06]  /*5ce0*/  @UP2 UPLOP3.LUT UP0, UPT, UPT, UPT, UP1, 0x80, 0x8 ;  /* 0x000000000008289c */ /* 0x000fec0003f0f010 */
[----:B------:R-:W-:Y:S01]  /*5cf0*/  PLOP3.LUT P0, PT, PT, PT, UP0, 0x80, 0x8 ;  /* 0x000000000008781c */ /* 0x000fe20003f0f008 */
[----:B------:R-:W-:Y:S01]  /*5d00*/  @!UPT UIADD3 URZ, UPT, UPT, URZ, URZ, URZ ;  /* 0x000000fffffff290 */ /* 0x000fe2000fffe0ff */
[----:B------:R-:W-:Y:S11]  /*5d10*/  BRA.U !UP1, `(.L_x_90) ;  /* 0x0000000109387547 */ /* 0x000ff6000b800000 */
[----:B------:R-:W-:Y:S01]  /*5d20*/  UISETP.NE.U32.AND UP0, UPT, UR46, URZ, UPT ;  /* 0x000000ff2e00728c */ /* 0x000fe2000bf05070 */
[----:B------:R-:W-:Y:S02]  /*5d30*/  HFMA2 R0, -RZ, RZ, 0, 5.9604644775390625e-08 ;  /* 0x00000001ff007431 */ /* 0x000fe400000001ff */
[----:B------:R-:W-:Y:S01]  /*5d40*/  IMAD.MOV.U32 R64, RZ, RZ, 0x1 ;  /* 0x00000001ff407424 */ /* 0x000fe200078e00ff */
[----:B------:R-:W-:Y:S06]  /*5d50*/  UISETP.NE.AND.EX UP0, UPT, UR47, URZ, UPT, UP0 ;  /* 0x000000ff2f00728c */ /* 0x000fec000bf05300 */
[----:B------:R-:W-:Y:S05]  /*5d60*/  PLOP3.LUT P3, PT, PT, PT, UP0, 0x80, 0x8 ;  /* 0x000000000008781c */ /* 0x000fea0003f6f008 */
[----:B------:R-:W1:Y:S01]  /*5d70*/  @UP0 LDCU.64 UR4, c[0x0][0x888] ;  /* 0x00011100ff0407ac */ /* 0x000e620008000a00 */
[----:B------:R-:W-:Y:S07]  /*5d80*/  @UP0 UIMAD UR6, UR60, UR48, URZ ;  /* 0x000000303c0602a4 */ /* 0x000fee000f8e02ff */
[----:B------:R-:W-:Y:S01]  /*5d90*/  @!P3 PRMT R64, R0, 0x7610, R64 ;  /* 0x000076100040b816 */ /* 0x000fe20000000040 */
[----:B-1----:R-:W-:Y:S06]  /*5da0*/  @UP0 UIMAD.WIDE UR4, UR6, 0x4, UR4 ;  /* 0x00000004060408a5 */ /* 0x002fec000f8e0204 */
[----:B------:R-:W-:Y:S01]  /*5db0*/  IMAD.U32 R2, RZ, RZ, UR4 ;  /* 0x00000004ff027e24 */ /* 0x000fe2000f8e00ff */
[----:B------:R-:W-:Y:S04]  /*5dc0*/  MOV R3, UR5 ;  /* 0x0000000500037c02 */ /* 0x000fe80008000f00 */
[----:B------:R-:W1:Y:S01]  /*5dd0*/  @!UP0 LDCU UR4, c[0x0][0x880] ;  /* 0x00011000ff0487ac */ /* 0x000e620008000800 */
[----:B-----5:R2:W5:Y:S02]  /*5de0*/  @P3 LDG.E R35, desc[UR52][R2.64] ;  /* 0x0000003402233981 */ /* 0x020564000c1e1900 */
[----:B-12---:R-:W-:Y:S02]  /*5df0*/  @!P3 IMAD.U32 R35, RZ, RZ, UR4 ;  /* 0x00000004ff23be24 */ /* 0x006fe4000f8e00ff */
.L_x_90:
[----:B------:R-:W-:Y:S05]  /*5e00*/  @!P4 BRA `(.L_x_91) ;  /* 0x000000000020c947 */ /* 0x000fea0003800000 */
[----:B------:R-:W-:Y:S04]  /*5e10*/  ISETP.NE.U32.AND P3, PT, R56, RZ, PT ;  /* 0x000000ff3800720c */ /* 0x000fe80003f65070 */
[----:B------:R-:W-:Y:S11]  /*5e20*/  ISETP.NE.AND.EX P3, PT, R57, RZ, PT, P3 ;  /* 0x000000ff3900720c */ /* 0x000ff60003f65330 */
[----:B------:R-:W-:Y:S02]  /*5e30*/  @!UPT UIADD3 URZ, UPT, UPT, URZ, URZ, URZ ;  /* 0x000000fffffff290 */ /* 0x000fe4000fffe0ff */
[----:B------:R-:W1:Y:S01]  /*5e40*/  @P3 LDC.64 R2, c[0x0][0x8a8] ;  /* 0x00022a00ff023b82 */ /* 0x000e620000000a00 */
[----:B------:R-:W-:Y:S04]  /*5e50*/  @P3 IMAD R0, R58, UR60, RZ ;  /* 0x0000003c3a003c24 */ /* 0x000fe8000f8e02ff */
[----:B-1----:R-:W-:Y:S05]  /*5e60*/  @P3 IMAD.WIDE R2, R0, 0x4, R2 ;  /* 0x0000000400023825 */ /* 0x002fea00078e0202 */
[----:B-----5:R1:W5:Y:S02]  /*5e70*/  @P3 LDG.E R33, desc[UR52][R2.64] ;  /* 0x0000003402213981 */ /* 0x020364000c1e1900 */
[----:B-1----:R-:W2:Y:S02]  /*5e80*/  @!P3 LDC R33, c[0x0][0x8a0] ;  /* 0x00022800ff21bb82 */ /* 0x002ea40000000800 */
.L_x_91:
[----:B-----5:R-:W-:Y:S01]  /*5e90*/  FSETP.NEU.AND P3, PT, R35, RZ, PT ;  /* 0x000000ff2300720b */ /* 0x020fe20003f6d000 */
[----:B------:R-:W-:Y:S01]  /*5ea0*/  IMAD.SHL.U32 R89, R68, 0x4, RZ ;  /* 0x0000000444597824 */ /* 0x000fe200078e00ff */
[----:B------:R-:W-:Y:S01]  /*5eb0*/  SEL R4, RZ, 0xffffffff, P2 ;  /* 0xffffffffff047807 */ /* 0x000fe20001000000 */
[----:B------:R-:W-:Y:S01]  /*5ec0*/  BSSY B1, `(.L_x_92) ;  /* 0x0000043000017945 */ /* 0x000fe20003800000 */
[----:B------:R-:W-:Y:S01]  /*5ed0*/  @P1 LOP3.LUT P2, RZ, R64, 0xff, RZ, 0xc0, !PT ;  /* 0x000000ff40ff1812 */ /* 0x000fe2000784c0ff */
[----:B------:R-:W-:Y:S01]  /*5ee0*/  VIADD R84, R89, UR36 ;  /* 0x0000002459547c36 */ /* 0x000fe20008000000 */
[----:B------:R-:W-:Y:S01]  /*5ef0*/  @P1 SEL R0, RZ, 0xffffffff, P3 ;  /* 0xffffffffff001807 */ /* 0x000fe20001800000 */
[----:B------:R-:W-:Y:S01]  /*5f00*/  IMAD.MOV.U32 R90, RZ, RZ, 0x1 ;  /* 0x00000001ff5a7424 */ /* 0x000fe200078e00ff */
[----:B------:R-:W-:Y:S01]  /*5f10*/  LOP3.LUT R74, R74, 0x1, RZ, 0x3c, !PT ;  /* 0x000000014a4a7812 */ /* 0x000fe200078e3cff */
[----:B------:R-:W-:Y:S01]  /*5f20*/  IMAD.MOV.U32 R88, RZ, RZ, RZ ;  /* 0x000000ffff587224 */ /* 0x000fe200078e00ff */
[----:B------:R-:W-:Y:S02]  /*5f30*/  @P0 SEL R0, R4, R0, !P2 ;  /* 0x0000000004000207 */ /* 0x000fe40005000000 */
[----:B------:R-:W-:Y:S02]  /*5f40*/  CS2R R54, SRZ ;  /* 0x0000000000367805 */ /* 0x000fe4000001ff00 */
[----:B------:R-:W-:Y:S02]  /*5f50*/  LEA R86, R31, UR36, 0x3 ;  /* 0x000000241f567c11 */ /* 0x000fe4000f8e18ff */
[----:B------:R-:W-:Y:S02]  /*5f60*/  CS2R R52, SRZ ;  /* 0x0000000000347805 */ /* 0x000fe4000001ff00 */
[----:B------:R-:W-:Y:S02]  /*5f70*/  @P1 LOP3.LUT R0, R0, 0x1, RZ, 0xc0, !PT ;  /* 0x0000000100001812 */ /* 0x000fe400078ec0ff */
[----:B------:R-:W-:Y:S02]  /*5f80*/  CS2R R50, SRZ ;  /* 0x0000000000327805 */ /* 0x000fe4000001ff00 */
[----:B------:R-:W-:Y:S02]  /*5f90*/  SHF.L.U32 R2, R73, 0x1f, RZ ;  /* 0x0000001f49027819 */ /* 0x000fe400000006ff */
[----:B------:R-:W-:Y:S02]  /*5fa0*/  CS2R R48, SRZ ;  /* 0x0000000000307805 */ /* 0x000fe4000001ff00 */
[----:B------:R-:W-:Y:S02]  /*5fb0*/  ISETP.NE.U32.OR P6, PT, R0, 0x1, !P1 ;  /* 0x000000010000780c */ /* 0x000fe40004fc5470 */
[----:B------:R-:W-:Y:S02]  /*5fc0*/  CS2R R46, SRZ ;  /* 0x00000000002e7805 */ /* 0x000fe4000001ff00 */
[----:B------:R-:W-:Y:S02]  /*5fd0*/  PLOP3.LUT P2, PT, PT, PT, UP1, 0x80, 0x8 ;  /* 0x000000000008781c */ /* 0x000fe40003f4f018 */
[----:B------:R-:W-:Y:S02]  /*5fe0*/  CS2R R44, SRZ ;  /* 0x00000000002c7805 */ /* 0x000fe4000001ff00 */
[----:B------:R-:W-:Y:S02]  /*5ff0*/  LEA.HI R34, R31, R31, RZ, 0x1 ;  /* 0x0000001f1f227211 */ /* 0x000fe400078f08ff */
[----:B------:R-:W-:Y:S02]  /*6000*/  CS2R R42, SRZ ;  /* 0x00000000002a7805 */ /* 0x000fe4000001ff00 */
[----:B------:R-:W-:Y:S02]  /*6010*/  LOP3.LUT P4, R79, R64, 0xff, RZ, 0xc0, !PT ;  /* 0x000000ff404f7812 */ /* 0x000fe4000788c0ff */
[----:B------:R-:W-:Y:S02]  /*6020*/  CS2R R40, SRZ ;  /* 0x0000000000287805 */ /* 0x000fe4000001ff00 */
[----:B------:R-:W-:Y:S01]  /*6030*/  SEL R3, RZ, 0xffffffff, P3 ;  /* 0xffffffffff037807 */ /* 0x000fe20001800000 */
[----:B------:R-:W-:Y:S01]  /*6040*/  VIADD R83, R84, 0x400 ;  /* 0x0000040054537836 */ /* 0x000fe20000000000 */
[----:B------:R-:W-:Y:S01]  /*6050*/  P2R R81, PR, RZ, 0x40 ;  /* 0x00000040ff517803 */ /* 0x000fe20000000000 */
[----:B------:R-:W-:Y:S01]  /*6060*/  IMAD.IADD R82, R75, 0x1, R84 ;  /* 0x000000014b527824 */ /* 0x000fe200078e0254 */
[----:B------:R-:W-:Y:S02]  /*6070*/  @P6 SHF.L.U32 R0, R74, 0x1f, RZ ;  /* 0x0000001f4a006819 */ /* 0x000fe400000006ff */
[----:B------:R-:W-:Y:S02]  /*6080*/  @P2 SEL R3, R4, R3, !P4 ;  /* 0x0000000304032207 */ /* 0x000fe40006000000 */
[----:B------:R1:W3:Y:S02]  /*6090*/  @P6 SYNCS.PHASECHK.TRANS64.TRYWAIT P1, [UR36+0x20], R0 ;  /* 0x00002000ff0065a7 */ /* 0x0002e40008021124 */
[----:B------:R-:W-:Y:S04]  /*60a0*/  LOP3.LUT R3, R3, 0x1, RZ, 0xc0, !PT ;  /* 0x0000000103037812 */ /* 0x000fe800078ec0ff */
[----:B------:R-:W-:Y:S04]  /*60b0*/  ISETP.NE.U32.AND P5, PT, R3, 0x1, PT ;  /* 0x000000010300780c */ /* 0x000fe80003fa5070 */
[----:B------:R-:W-:Y:S01]  /*60c0*/  P2R R91, PR, RZ, 0x20 ;  /* 0x00000020ff5b7803 */ /* 0x000fe20000000000 */
[----:B------:R4:W2:Y:S01]  /*60d0*/  SYNCS.PHASECHK.TRANS64.TRYWAIT P0, [R86+URZ+0x90], R2 ;  /* 0x00009002560075a7 */ /* 0x0008a200080011ff */
[C---:B-1----:R-:W-:Y:S01]  /*60e0*/  IMAD.SHL.U32 R0, R34.reuse, 0x40, RZ ;  /* 0x0000004022007824 */ /* 0x042fe200078e00ff */
[----:B------:R-:W-:Y:S04]  /*60f0*/  LOP3.LUT R34, R34, 0xffe, RZ, 0xc0, !PT ;  /* 0x00000ffe22227812 */ /* 0x000fe800078ec0ff */
[----:B------:R-:W-:Y:S01]  /*6100*/  LOP3.LUT R0, R0, 0xffffff80, RZ, 0xc0, !PT ;  /* 0xffffff8000007812 */ /* 0x000fe200078ec0ff */
[----:B------:R-:W-:Y:S04]  /*6110*/  IMAD.IADD R34, R31, 0x1, -R34 ;  /* 0x000000011f227824 */ /* 0x000fe800078e0a22 */
[----:B------:R-:W-:Y:S04]  /*6120*/  IMAD.IADD R0, R32, 0x1, R0 ;  /* 0x0000000120007824 */ /* 0x000fe800078e0200 */
[----:B------:R-:W-:Y:S01]  /*6130*/  IMAD R34, R34, 0x100000, R0 ;  /* 0x0010000022227824 */ /* 0x000fe200078e0200 */
[----:B---3--:R-:W-:Y:S01]  /*6140*/  @P6 SEL R90, RZ, 0x1, !P1 ;  /* 0x00000001ff5a6807 */ /* 0x008fe20004800000 */
[----:B----4-:R-:W-:Y:S06]  /*6150*/  @!P6 BRA `(.L_x_93) ;  /* 0x000000000064e947 */ /* 0x010fec0003800000 */
[----:B------:R-:W-:Y:S01]  /*6160*/  @P5 IMAD R5, R76, 0x4, R83 ;  /* 0x000000044c055824 */ /* 0x000fe200078e0253 */
[----:B------:R-:W-:Y:S01]  /*6170*/  ISETP.NE.AND P1, PT, R90, RZ, PT ;  /* 0x000000ff5a00720c */ /* 0x000fe20003f25270 */
[----:B------:R-:W-:Y:S01]  /*6180*/  IMAD.MOV.U32 R54, RZ, RZ, RZ ;  /* 0x000000ffff367224 */ /* 0x000fe200078e00ff */
[----:B------:R-:W-:Y:S01]  /*6190*/  BSSY B0, `(.L_x_94) ;  /* 0x000000d000007945 */ /* 0x000fe20003800000 */
[----:B------:R-:W-:Y:S01]  /*61a0*/  @P5 IMAD.IADD R4, R75, 0x1, R5 ;  /* 0x000000014b045824 */ /* 0x000fe200078e0205 */
[----:B------:R-:W-:Y:S02]  /*61b0*/  CS2R R50, SRZ ;  /* 0x0000000000327805 */ /* 0x000fe4000001ff00 */
[----:B------:R-:W-:Y:S02]  /*61c0*/  CS2R R48, SRZ ;  /* 0x0000000000307805 */ /* 0x000fe4000001ff00 */
[----:B------:R-:W-:Y:S02]  /*61d0*/  CS2R R52, SRZ ;  /* 0x0000000000347805 */ /* 0x000fe4000001ff00 */
[----:B------:R-:W-:Y:S02]  /*61e0*/  CS2R R42, SRZ ;  /* 0x00000000002a7805 */ /* 0x000fe4000001ff00 */
[----:B------:R-:W-:Y:S02]  /*61f0*/  CS2R R40, SRZ ;  /* 0x0000000000287805 */ /* 0x000fe4000001ff00 */
[----:B------:R-:W-:Y:S02]  /*6200*/  CS2R R46, SRZ ;  /* 0x00000000002e7805 */ /* 0x000fe4000001ff00 */
[----:B------:R-:W-:Y:S01]  /*6210*/  CS2R R44, SRZ ;  /* 0x00000000002c7805 */ /* 0x000fe2000001ff00 */
[----:B------:R-:W-:Y:S06]  /*6220*/  @P1 BRA `(.L_x_95) ;  /* 0x00000000000c1947 */ /* 0x000fec0003800000 */
[----:B------:R-:W-:Y:S04]  /*6230*/  SHF.L.U32 R3, R74, 0x1f, RZ ;  /* 0x0000001f4a037819 */ /* 0x000fe800000006ff */
[----:B------:R-:W1:Y:S02]  /*6240*/  SYNCS.PHASECHK.TRANS64.TRYWAIT P1, [UR36+0x20], R3 ;  /* 0x00002003ff0075a7 */ /* 0x000e640008021124 */
[----:B-1----:R-:W-:Y:S05]  /*6250*/  @!P1 BRA `(.L_x_96) ;  /* 0x0000002800589947 */ /* 0x002fea0003800000 */
.L_x_95:
[----:B------:R-:W-:Y:S05]  /*6260*/  BSYNC B0 ;  /* 0x0000000000007941 */ /* 0x000fea0003800000 */
.L_x_94:
[----:B------:R-:W-:Y:S01]  /*6270*/  ISETP.NE.AND P1, PT, R91, RZ, PT ;  /* 0x000000ff5b00720c */ /* 0x000fe20003f25270 */
[----:B------:R-:W-:Y:S11]  /*6280*/  HFMA2 R88, -RZ, RZ, 0, 5.9604644775390625e-08 ;  /* 0x00000001ff587431 */ /* 0x000ff600000001ff */
[----:B------:R-:W-:Y:S01]  /*6290*/  @!UPT UIADD3 URZ, UPT, UPT, URZ, URZ, URZ ;  /* 0x000000fffffff290 */ /* 0x000fe2000fffe0ff */
[----:B------:R-:W-:Y:S05]  /*62a0*/  @P1 WARPSYNC.ALL ;  /* 0x0000000000001948 */ /* 0x000fea0003800000 */
[----:B------:R3:W4:Y:S04]  /*62b0*/  @P1 LDSM.16.M88.4 R48, [R5] ;  /* 0x000000000530183b */ /* 0x0007280000000200 */
[----:B------:R3:W1:Y:S04]  /*62c0*/  @P1 LDSM.16.M88.4 R52, [R4] ;  /* 0x000000000434183b */ /* 0x0006680000000200 */
[----:B------:R3:W1:Y:S04]  /*62d0*/  @P1 LDSM.16.M88.4 R40, [R89+UR36+0x400] ;  /* 0x000400245928183b */ /* 0x0006680008000200 */
[----:B------:R3:W1:Y:S02]  /*62e0*/  @P1 LDSM.16.M88.4 R44, [R82+0x400] ;  /* 0x00040000522c183b */ /* 0x0006640000000200 */
.L_x_93:
[----:B------:R-:W-:Y:S05]  /*62f0*/  BSYNC B1 ;  /* 0x0000000000017941 */ /* 0x000fea0003800000 */
.L_x_92:
[----:B-1----:R-:W-:Y:S04]  /*6300*/  SHF.R.U32.HI R0, RZ, 0x15, R34 ;  /* 0x00000015ff007819 */ /* 0x002fe80000011622 */
[----:B------:R-:W-:Y:S01]  /*6310*/  LOP3.LUT P1, RZ, R0, 0x3, R69, 0x48, !PT ;  /* 0x0000000300ff7812 */ /* 0x000fe20007824845 */
[----:B------:R-:W-:Y:S01]  /*6320*/  @!UPT UIADD3 URZ, UPT, UPT, URZ, URZ, URZ ;  /* 0x000000fffffff290 */ /* 0x000fe2000fffe0ff */
[----:B--2---:R-:W-:Y:S11]  /*6330*/  @P0 BRA `(.L_x_97) ;  /* 0x0000000000080947 */ /* 0x004ff60003800000 */
[----:B------:R-:W1:Y:S02]  /*6340*/  SYNCS.PHASECHK.TRANS64.TRYWAIT P0, [R86+URZ+0x90], R2 ;  /* 0x00009002560075a7 */ /* 0x000e6400080011ff */
[----:B-1----:R-:W-:Y:S05]  /*6350*/  @!P0 BRA `(.L_x_98) ;  /* 0x0000002800308947 */ /* 0x002fea0003800000 */
.L_x_97:
[----:B------:R-:W-:Y:S05]  /*6360*/  @!P1 BRA `(.L_x_99) ;  /* 0x0000000000409947 */ /* 0x000fea0003800000 */
[----:B------:R-:W3:Y:S01]  /*6370*/  LDCU.64 UR8, c[0x4][0x70] ;  /* 0x01000e00ff0877ac */ /* 0x000ee20008000a00 */
[----:B------:R-:W-:Y:S01]  /*6380*/  MOV R3, 0x0 ;  /* 0x0000000000037802 */ /* 0x000fe20000000f00 */
[----:B------:R-:W-:Y:S02]  /*6390*/  HFMA2 R12, -RZ, RZ, 0, 5.9604644775390625e-08 ;  /* 0x00000001ff0c7431 */ /* 0x000fe400000001ff */
[----:B------:R-:W-:Y:S02]  /*63a0*/  IMAD.MOV.U32 R8, RZ, RZ, 0x192 ;  /* 0x00000192ff087424 */ /* 0x000fe400078e00ff */
[----:B------:R-:W-:Y:S01]  /*63b0*/  IMAD.MOV.U32 R13, RZ, RZ, RZ ;  /* 0x000000ffff0d7224 */ /* 0x000fe200078e00ff */
[----:B------:R-:W2:Y:S01]  /*63c0*/  LDCU.64 UR6, c[0x4][0x78] ;  /* 0x01000f00ff0677ac */ /* 0x000ea20008000a00 */
[----:B-1----:R-:W1:Y:S01]  /*63d0*/  LDC.64 R2, c[0x4][R3] ;  /* 0x0100000003027b82 */ /* 0x002e620000000a00 */
[----:B------:R-:W5:Y:S01]  /*63e0*/  LDCU.64 UR4, c[0x4][0x10] ;  /* 0x01000200ff0477ac */ /* 0x000f620008000a00 */
[----:B---3--:R-:W-:Y:S01]  /*63f0*/  MOV R5, UR9 ;  /* 0x0000000900057c02 */ /* 0x008fe20008000f00 */
[----:B------:R-:W-:Y:S01]  /*6400*/  IMAD.U32 R4, RZ, RZ, UR8 ;  /* 0x00000008ff047e24 */ /* 0x000fe2000f8e00ff */
[----:B--2---:R-:W-:Y:S01]  /*6410*/  MOV R7, UR7 ;  /* 0x0000000700077c02 */ /* 0x004fe20008000f00 */
[----:B------:R-:W-:Y:S01]  /*6420*/  IMAD.U32 R6, RZ, RZ, UR6 ;  /* 0x00000006ff067e24 */ /* 0x000fe2000f8e00ff */
[----:B-----5:R-:W-:Y:S01]  /*6430*/  MOV R11, UR5 ;  /* 0x00000005000b7c02 */ /* 0x020fe20008000f00 */
[----:B------:R-:W-:Y:S02]  /*6440*/  IMAD.U32 R10, RZ, RZ, UR4 ;  /* 0x00000004ff0a7e24 */ /* 0x000fe4000f8e00ff */
[----:B------:R-:W-:Y:S07]  /*6450*/  LEPC R20, `(.L_x_99) ;  /* 0x000000001014794e */ /* 0x000fee0000000000 */
[----:B-1--4-:R-:W-:Y:S05]  /*6460*/  CALL.ABS.NOINC R2 ;  /* 0x0000000002007343 */ /* 0x012fea0003c00000 */
.L_x_99:
[----:B------:R-:W-:Y:S05]  /*6470*/  WARPSYNC.ALL ;  /* 0x0000000000007948 */ /* 0x000fea0003800000 */
[----:B------:R-:W-:Y:S01]  /*6480*/  R2UR UR4, R34 ;  /* 0x00000000220472ca */ /* 0x000fe200000e0000 */
[----:B------:R-:W-:Y:S01]  /*6490*/  BSSY.RECONVERGENT B0, `(.L_x_100) ;  /* 0x000003c000007945 */ /* 0x000fe20003800200 */
[----:B------:R-:W-:Y:S02]  /*64a0*/  SHF.L.U32 R87, R76, 0x2, RZ ;  /* 0x000000024c577819 */ /* 0x000fe400000006ff */
[----:B------:R-:W-:Y:S02]  /*64b0*/  ISETP.NE.AND P0, PT, R77, RZ, PT ;  /* 0x000000ff4d00720c */ /* 0x000fe40003f05270 */
[----:B------:R-:W-:Y:S04]  /*64c0*/  IADD3 R83, PT, PT, R83, R87, RZ ;  /* 0x0000005753537210 */ /* 0x000fe80007ffe0ff */
[----:B------:R-:W-:Y:S03]  /*64d0*/  IADD3 R85, PT, PT, R75, R83, RZ ;  /* 0x000000534b557210 */ /* 0x000fe60007ffe0ff */
[----:B---3--:R-:W2:Y:S02]  /*64e0*/  LDTM.16dp128bit.x8 R4, tmem[UR4] ;  /* 0x00000004000479ee */ /* 0x008ea40008180000 */
[C---:B--2---:R-:W-:Y:S01]  /*64f0*/  FMUL R0, R33.reuse, R4 ;  /* 0x0000000421007220 */ /* 0x044fe20000400000 */
[C---:B-1----:R-:W-:Y:S01]  /*6500*/  FMUL R2, R33.reuse, R5 ;  /* 0x0000000521027220 */ /* 0x042fe20000400000 */
[C---:B------:R-:W-:Y:S01]  /*6510*/  FMUL R3, R33.reuse, R6 ;  /* 0x0000000621037220 */ /* 0x040fe20000400000 */
[----:B------:R-:W-:Y:S01]  /*6520*/  FMUL R7, R33, R7 ;  /* 0x0000000721077220 */ /* 0x000fe20000400000 */
[----:B------:R-:W-:Y:S01]  /*6530*/  FFMA R36, R35, R40, R0 ;  /* 0x0000002823247223 */ /* 0x000fe20000000000 */
        /* <DEDUP_REMOVED lines=10> */
[----:B------:R1:W-:Y:S01]  /*65e0*/  STSM.16.M88.4 [R84+0x400], R36 ;  /* 0x0004002454007844 */ /* 0x0003e20000000200 */
[----:B------:R-:W-:Y:S01]  /*65f0*/  FMUL R9, R33, R13 ;  /* 0x0000000d21097220 */ /* 0x000fe20000400000 */
[----:B------:R-:W-:Y:S01]  /*6600*/  FFMA R6, R35, R46, R6 ;  /* 0x0000002e23067223 */ /* 0x000fe20000000006 */
[----:B------:R-:W-:Y:S01]  /*6610*/  FMUL R10, R33, R14 ;  /* 0x0000000e210a7220 */ /* 0x000fe20000400000 */
[----:B------:R-:W-:Y:S01]  /*6620*/  FFMA R7, R35, R47, R11 ;  /* 0x0000002f23077223 */ /* 0x000fe2000000000b */
[----:B------:R-:W-:Y:S01]  /*6630*/  FMUL R15, R33, R15 ;  /* 0x0000000f210f7220 */ /* 0x000fe20000400000 */
[----:B----4-:R-:W-:Y:S01]  /*6640*/  FFMA R8, R35, R48, R8 ;  /* 0x0000003023087223 */ /* 0x010fe20000000008 */
        /* <DEDUP_REMOVED lines=8> */
[C---:B------:R-:W-:Y:S01]  /*66d0*/  FFMA R12, R35.reuse, R52, R12 ;  /* 0x00000034230c7223 */ /* 0x040fe2000000000c */
[C---:B------:R-:W-:Y:S01]  /*66e0*/  FFMA R13, R35.reuse, R53, R13 ;  /* 0x00000035230d7223 */ /* 0x040fe2000000000d */
[C---:B------:R-:W-:Y:S01]  /*66f0*/  FFMA R14, R35.reuse, R54, R14 ;  /* 0x00000036230e7223 */ /* 0x040fe2000000000e */
[----:B------:R1:W-:Y:S01]  /*6700*/  STSM.16.M88.4 [R83], R8 ;  /* 0x0000000853007844 */ /* 0x0003e20000000200 */
[----:B------:R-:W-:Y:S05]  /*6710*/  FFMA R15, R35, R55, R19 ;  /* 0x00000037230f7223 */ /* 0x000fea0000000013 */
[----:B------:R1:W-:Y:S01]  /*6720*/  STSM.16.M88.4 [R85], R12 ;  /* 0x0000000c55007844 */ /* 0x0003e20000000200 */
[----:B------:R-:W-:Y:S01]  /*6730*/  @!PT LDS RZ, [RZ] ;  /* 0x00000000fffff984 */ /* 0x000fe20000000800 */
[----:B------:R-:W-:Y:S01]  /*6740*/  @!PT LDS RZ, [RZ] ;  /* 0x00000000fffff984 */ /* 0x000fe20000000800 */
[----:B------:R-:W-:Y:S01]  /*6750*/  @!PT LDS RZ, [RZ] ;  /* 0x00000000fffff984 */ /* 0x000fe20000000800 */
[----:B------:R-:W-:Y:S01]  /*6760*/  @!PT LDS RZ, [RZ] ;  /* 0x00000000fffff984 */ /* 0x000fe20000000800 */
[----:B------:R2:W-:Y:S06]  /*6770*/  MEMBAR.ALL.CTA ;  /* 0x0000000000007992 */ /* 0x0005ec0000008000 */
[----:B--2---:R-:W2:Y:S02]  /*6780*/  FENCE.VIEW.ASYNC.S ;  /* 0x00000000000073c6 */ /* 0x004ea40000000000 */
[----:B--2---:R-:W-:Y:S06]  /*6790*/  BAR.SYNC.DEFER_BLOCKING 0x1, 0x80 ;  /* 0x0042000000007b1d */ /* 0x004fec0000010000 */
[----:B------:R-:W-:Y:S05]  /*67a0*/  @P0 BRA `(.L_x_101) ;  /* 0x0000000000280947 */ /* 0x000fea0003800000 */
[----:B------:R-:W-:Y:S01]  /*67b0*/  UIADD3 UR4, UPT, UPT, UR36, 0x400, URZ ;  /* 0x0000040024047890 */ /* 0x000fe2000fffe0ff */
[----:B------:R-:W-:Y:S05]  /*67c0*/  UMOV UR43, UR60 ;  /* 0x0000003c002b7c82 */ /* 0x000fea0008000000 */
[----:B------:R-:W-:Y:S01]  /*67d0*/  MOV R70, UR4 ;  /* 0x0000000400467c02 */ /* 0x000fe20008000f00 */
[----:B------:R-:W-:Y:S03]  /*67e0*/  UIADD3 UR4, UP0, UPT, UR50, 0x680, URZ ;  /* 0x0000068032047890 */ /* 0x000fe6000ff1e0ff */
[----:B------:R-:W-:Y:S01]  /*67f0*/  R2UR UR40, R70 ;  /* 0x00000000462872ca */ /* 0x000fe200000e0000 */
[----:B------:R-:W-:Y:S11]  /*6800*/  UIADD3.X UR5, UPT, UPT, URZ, UR51, URZ, UP0, !UPT ;  /* 0x00000033ff057290 */ /* 0x000ff600087fe4ff */
[----:B------:R-:W-:Y:S01]  /*6810*/  @!UPT UIADD3 URZ, UPT, UPT, URZ, URZ, URZ ;  /* 0x000000fffffff290 */ /* 0x000fe2000fffe0ff */
[----:B------:R2:W-:Y:S01]  /*6820*/  UTMASTG.3D [UR40], [UR4] ;  /* 0x00000028040073b5 */ /* 0x0005e20008010000 */
[----:B------:R0:W-:Y:S01]  /*6830*/  UTMACMDFLUSH ;  /* 0x00000000000079b7 */ /* 0x0001e20000000000 */
[----:B--2---:R-:W-:Y:S04]  /*6840*/  DEPBAR.LE SB0, 0x1 ;  /* 0x000080400000791a */ /* 0x004fe80000000000 */
.L_x_101:
[----:B------:R-:W-:Y:S05]  /*6850*/  BSYNC.RECONVERGENT B0 ;  /* 0x0000000000007941 */ /* 0x000fea0003800200 */
.L_x_100:
[----:B------:R-:W-:Y:S01]  /*6860*/  BAR.SYNC.DEFER_BLOCKING 0x1, 0x80 ;  /* 0x0042000000007b1d */ /* 0x000fe20000010000 */
[----:B------:R-:W-:Y:S01]  /*6870*/  ISETP.NE.AND P1, PT, R81, RZ, PT ;  /* 0x000000ff5100720c */ /* 0x000fe20003f25270 */
[----:B------:R-:W-:Y:S01]  /*6880*/  UISETP.NE.AND UP0, UPT, UR39, URZ, UPT ;  /* 0x000000ff2700728c */ /* 0x000fe2000bf05270 */
[----:B------:R-:W-:Y:S11]  /*6890*/  LEA R2, R88, UR36, 0x3 ;  /* 0x0000002458027c11 */ /* 0x000ff6000f8e18ff */
[----:B------:R-:W-:Y:S01]  /*68a0*/  @P1 SHF.L.U32 R3, R74, 0x1f, RZ ;  /* 0x0000001f4a031819 */ /* 0x000fe200000006ff */
[----:B------:R-:W-:Y:S06]  /*68b0*/  BRA.U !UP0, `(.L_x_102) ;  /* 0x0000000108247547 */ /* 0x000fec000b800000 */
[----:B-1----:R-:W-:Y:S01]  /*68c0*/  IMAD.U32 R4, RZ, RZ, UR37 ;  /* 0x00000025ff047e24 */ /* 0x002fe2000f8e00ff */
[----:B------:R-:W-:Y:S01]  /*68d0*/  MOV R0, UR45 ;  /* 0x0000002d00007c02 */ /* 0x000fe20008000f00 */
[----:B------:R-:W-:Y:S03]  /*68e0*/  UIADD3 UR4, UPT, UPT, UR37, 0x1, URZ ;  /* 0x0000000125047890 */ /* 0x000fe6000fffe0ff */
[----:B------:R-:W-:Y:S01]  /*68f0*/  @P1 LEA R4, R4, UR36, 0x3 ;  /* 0x0000002404041c11 */ /* 0x000fe2000f8e18ff */
[----:B------:R-:W-:Y:S04]  /*6900*/  UISETP.NE.AND UP0, UPT, UR4, 0x4, UPT ;  /* 0x000000040400788c */ /* 0x000fe8000bf05270 */
[----:B------:R-:W-:Y:S01]  /*6910*/  @P1 VIADD R4, R4, 0x40 ;  /* 0x0000004004041836 */ /* 0x000fe20000000000 */
[----:B------:R-:W-:Y:S04]  /*6920*/  USEL UR37, UR4, URZ, UP0 ;  /* 0x000000ff04257287 */ /* 0x000fe80008000000 */
[----:B------:R-:W-:Y:S04]  /*6930*/  @P1 PRMT R0, R0, 0x654, R4 ;  /* 0x0000065400001816 */ /* 0x000fe80000000004 */
[----:B------:R2:W-:Y:S04]  /*6940*/  @P1 SYNCS.ARRIVE.TRANS64.RED.A1T0 RZ, [R0+URZ], RZ ;  /* 0x000000ff00ff19a7 */ /* 0x0005e800081004ff */
.L_x_102:
[----:B------:R-:W3:Y:S01]  /*6950*/  @P1 SYNCS.PHASECHK.TRANS64.TRYWAIT P0, [R2+URZ+0x20], R3 ;  /* 0x00002003020015a7 */ /* 0x000ee200080011ff */
[----:B------:R-:W-:Y:S01]  /*6960*/  BSSY B1, `(.L_x_103) ;  /* 0x0000017000017945 */ /* 0x000fe20003800000 */
[----:B---3--:R-:W-:Y:S03]  /*6970*/  @P1 SEL R90, RZ, 0x1, !P0 ;  /* 0x00000001ff5a1807 */ /* 0x008fe60004000000 */
[----:B------:R-:W-:Y:S05]  /*6980*/  @!P1 BRA `(.L_x_104) ;  /* 0x0000000000509947 */ /* 0x000fea0003800000 */
[----:B------:R-:W-:Y:S01]  /*6990*/  ISETP.NE.AND P1, PT, R91, RZ, PT ;  /* 0x000000ff5b00720c */ /* 0x000fe20003f25270 */
[----:B------:R-:W-:Y:S01]  /*69a0*/  BSSY B0, `(.L_x_105) ;  /* 0x000000a000007945 */ /* 0x000fe20003800000 */
[----:B------:R-:W-:Y:S11]  /*69b0*/  ISETP.NE.AND P0, PT, R90, RZ, PT ;  /* 0x000000ff5a00720c */ /* 0x000ff60003f05270 */
[----:B-1----:R-:W-:Y:S04]  /*69c0*/  @P1 IMAD R5, R88, 0x2000, R89 ;  /* 0x0000200058051824 */ /* 0x002fe800078e0259 */
[----:B------:R-:W-:Y:S05]  /*69d0*/  @P1 VIADD R4, R5, UR36 ;  /* 0x0000002405041c36 */ /* 0x000fea0008000000 */
[----:B------:R-:W-:Y:S01]  /*69e0*/  @P1 IADD3 R3, PT, PT, R87, R4, RZ ;  /* 0x0000000457031210 */ /* 0x000fe20007ffe0ff */
[----:B------:R-:W-:Y:S01]  /*69f0*/  @P1 IMAD.IADD R4, R75, 0x1, R4 ;  /* 0x000000014b041824 */ /* 0x000fe200078e0204 */
[----:B------:R-:W-:Y:S06]  /*6a00*/  @P0 BRA `(.L_x_106) ;  /* 0x00000000000c0947 */ /* 0x000fec0003800000 */
[----:B--2---:R-:W-:Y:S04]  /*6a10*/  SHF.L.U32 R0, R74, 0x1f, RZ ;  /* 0x0000001f4a007819 */ /* 0x004fe800000006ff */
[----:B------:R-:W1:Y:S02]  /*6a20*/  SYNCS.PHASECHK.TRANS64.TRYWAIT P0, [R2+URZ+0x20], R0 ;  /* 0x00002000020075a7 */ /* 0x000e6400080011ff */
[----:B-1----:R-:W-:Y:S05]  /*6a30*/  @!P0 BRA `(.L_x_107) ;  /* 0x00000020008c8947 */ /* 0x002fea0003800000 */
.L_x_106:
[----:B------:R-:W-:Y:S05]  /*6a40*/  BSYNC B0 ;  /* 0x0000000000007941 */ /* 0x000fea0003800000 */
.L_x_105:
[----:B------:R-:W-:Y:S02]  /*6a50*/  ISETP.NE.AND P0, PT, R91, RZ, PT ;  /* 0x000000ff5b00720c */ /* 0x000fe40003f05270 */
[----:B------:R-:W-:Y:S11]  /*6a60*/  IADD3 R88, PT, PT, R88, 0x1, RZ ;  /* 0x0000000158587810 */ /* 0x000ff60007ffe0ff */
[----:B-12---:R-:W-:Y:S01]  /*6a70*/  @P0 IMAD.IADD R0, R75, 0x1, R3 ;  /* 0x000000014b000824 */ /* 0x006fe200078e0203 */
[----:B------:R-:W-:Y:S05]  /*6a80*/  @P0 WARPSYNC.ALL ;  /* 0x0000000000000948 */ /* 0x000fea0003800000 */
[----:B------:R3:W4:Y:S04]  /*6a90*/  @P0 LDSM.16.M88.4 R40, [R5+UR36+0x400] ;  /* 0x000400240528083b */ /* 0x0007280008000200 */
[----:B------:R3:W1:Y:S04]  /*6aa0*/  @P0 LDSM.16.M88.4 R44, [R4+0x400] ;  /* 0x00040000042c083b */ /* 0x0006680000000200 */
[----:B------:R3:W2:Y:S04]  /*6ab0*/  @P0 LDSM.16.M88.4 R48, [R3+0x400] ;  /* 0x000400000330083b */ /* 0x0006a80000000200 */
[----:B------:R3:W1:Y:S02]  /*6ac0*/  @P0 LDSM.16.M88.4 R52, [R0+0x400] ;  /* 0x000400000034083b */ /* 0x0006640000000200 */
.L_x_104:
[----:B------:R-:W-:Y:S05]  /*6ad0*/  BSYNC B1 ;  /* 0x0000000000017941 */ /* 0x000fea0003800000 */
.L_x_103:
[----:B--23--:R-:W-:Y:S05]  /*6ae0*/  VIADD R0, R34, 0x20 ;  /* 0x0000002022007836 */ /* 0x00cfea0000000000 */
[----:B------:R-:W-:Y:S04]  /*6af0*/  SHF.R.U32.HI R0, RZ, 0x15, R0 ;  /* 0x00000015ff007819 */ /* 0x000fe80000011600 */
[----:B------:R-:W-:Y:S11]  /*6b00*/  LOP3.LUT P0, RZ, R0, 0x3, R69, 0x48, !PT ;  /* 0x0000000300ff7812 */ /* 0x000ff60007804845 */
[----:B------:R-:W-:Y:S02]  /*6b10*/  @!UPT UIADD3 URZ, UPT, UPT, URZ, URZ, URZ ;  /* 0x000000fffffff290 */ /* 0x000fe4000fffe0ff */
[----:B------:R-:W-:Y:S05]  /*6b20*/  @!P0 BRA `(.L_x_108) ;  /* 0x0000000000408947 */ /* 0x000fea0003800000 */
[----:B------:R-:W2:Y:S01]  /*6b30*/  LDCU.64 UR8, c[0x4][0x70] ;  /* 0x01000e00ff0877ac */ /* 0x000ea20008000a00 */
[----:B------:R-:W-:Y:S01]  /*6b40*/  MOV R3, 0x0 ;  /* 0x0000000000037802 */ /* 0x000fe20000000f00 */
[----:B-1----:R-:W-:Y:S02]  /*6b50*/  HFMA2 R12, -RZ, RZ, 0, 5.9604644775390625e-08 ;  /* 0x00000001ff0c7431 */ /* 0x002fe400000001ff */
[----:B------:R-:W-:Y:S02]  /*6b60*/  IMAD.MOV.U32 R8, RZ, RZ, 0x192 ;  /* 0x00000192ff087424 */ /* 0x000fe400078e00ff */
[----:B------:R-:W-:Y:S01]  /*6b70*/  IMAD.MOV.U32 R13, RZ, RZ, RZ ;  /* 0x000000ffff0d7224 */ /* 0x000fe200078e00ff */
[----:B------:R-:W1:Y:S01]  /*6b80*/  LDCU.64 UR6, c[0x4][0x78] ;  /* 0x01000f00ff0677ac */ /* 0x000e620008000a00 */
[----:B------:R-:W3:Y:S01]  /*6b90*/  LDC.64 R2, c[0x4][R3] ;  /* 0x0100000003027b82 */ /* 0x000ee20000000a00 */
[----:B------:R-:W5:Y:S01]  /*6ba0*/  LDCU.64 UR4, c[0x4][0x10] ;  /* 0x01000200ff0477ac */ /* 0x000f620008000a00 */
[----:B--2---:R-:W-:Y:S01]  /*6bb0*/  MOV R5, UR9 ;  /* 0x0000000900057c02 */ /* 0x004fe20008000f00 */
[----:B------:R-:W-:Y:S01]  /*6bc0*/  IMAD.U32 R4, RZ, RZ, UR8 ;  /* 0x00000008ff047e24 */ /* 0x000fe2000f8e00ff */
[----:B-1----:R-:W-:Y:S01]  /*6bd0*/  MOV R7, UR7 ;  /* 0x0000000700077c02 */ /* 0x002fe20008000f00 */
[----:B------:R-:W-:Y:S01]  /*6be0*/  IMAD.U32 R6, RZ, RZ, UR6 ;  /* 0x00000006ff067e24 */ /* 0x000fe2000f8e00ff */
[----:B-----5:R-:W-:Y:S01]  /*6bf0*/  MOV R11, UR5 ;  /* 0x00000005000b7c02 */ /* 0x020fe20008000f00 */
[----:B------:R-:W-:Y:S02]  /*6c00*/  IMAD.U32 R10, RZ, RZ, UR4 ;  /* 0x00000004ff0a7e24 */ /* 0x000fe4000f8e00ff */
[----:B------:R-:W-:Y:S07]  /*6c10*/  LEPC R20, `(.L_x_108) ;  /* 0x000000001014794e */ /* 0x000fee0000000000 */
[----:B---34-:R-:W-:Y:S05]  /*6c20*/  CALL.ABS.NOINC R2 ;  /* 0x0000000002007343 */ /* 0x018fea0003c00000 */
.L_x_108:
[----:B------:R-:W-:Y:S05]  /*6c30*/  WARPSYNC.ALL ;  /* 0x0000000000007948 */ /* 0x000fea0003800000 */
[----:B------:R-:W-:Y:S01]  /*6c40*/  R2UR UR4, R34 ;  /* 0x00000000220472ca */ /* 0x000fe200000e0000 */
[----:B------:R-:W-:Y:S01]  /*6c50*/  BSSY.RECONVERGENT B0, `(.L_x_109) ;  /* 0x0000040000007945 */ /* 0x000fe20003800200 */
[----:B------:R-:W-:Y:S02]  /*6c60*/  ISETP.NE.AND P6, PT, R81, RZ, PT ;  /* 0x000000ff5100720c */ /* 0x000fe40003fc5270 */
[----:B------:R-:W-:Y:S02]  /*6c70*/  ISETP.NE.AND P0, PT, R77, RZ, PT ;  /* 0x000000ff4d00720c */ /* 0x000fe40003f05270 */
[----:B------:R-:W-:Y:S07]  /*6c80*/  MOV R20, UR37 ;  /* 0x0000002500147c02 */ /* 0x000fee0008000f00 */
[----:B-1----:R-:W1:Y:S02]  /*6c90*/  LDTM.16dp128bit.x8 R4, tmem[UR4+0x20] ;  /* 0x00002004000479ee */ /* 0x002e640008180000 */
[----:B------:R-:W-:Y:S01]  /*6ca0*/  @P6 LEA R20, R20, UR36, 0x3 ;  /* 0x0000002414146c11 */ /* 0x000fe2000f8e18ff */
[C---:B-1----:R-:W-:Y:S01]  /*6cb0*/  FMUL R0, R33.reuse, R4 ;  /* 0x0000000421007220 */ /* 0x042fe20000400000 */
[C---:B------:R-:W-:Y:S01]  /*6cc0*/  FMUL R2, R33.reuse, R5 ;  /* 0x0000000521027220 */ /* 0x040fe20000400000 */
[C---:B------:R-:W-:Y:S01]  /*6cd0*/  FMUL R3, R33.reuse, R6 ;  /* 0x0000000621037220 */ /* 0x040fe20000400000 */
[----:B------:R-:W-:Y:S01]  /*6ce0*/  FMUL R7, R33, R7 ;  /* 0x0000000721077220 */ /* 0x000fe20000400000 */
[----:B----4-:R-:W-:Y:S01]  /*6cf0*/  FFMA R36, R35, R40, R0 ;  /* 0x0000002823247223 */ /* 0x010fe20000000000 */
        /* <DEDUP_REMOVED lines=28> */
[----:B------:R1:W-:Y:S01]  /*6ec0*/  STSM.16.M88.4 [R83+0x2000], R8 ;  /* 0x0020000853007844 */ /* 0x0003e20000000200 */
[----:B------:R-:W-:Y:S01]  /*6ed0*/  FFMA R15, R35, R55, R19 ;  /* 0x00000037230f7223 */ /* 0x000fe20000000013 */
[----:B------:R-:W-:Y:S02]  /*6ee0*/  MOV R16, UR45 ;  /* 0x0000002d00107c02 */ /* 0x000fe40008000f00 */
[----:B------:R-:W-:Y:S02]  /*6ef0*/  @P6 IADD3 R17, PT, PT, R20, 0x40, RZ ;  /* 0x0000004014116810 */ /* 0x000fe40007ffe0ff */
[----:B------:R1:W-:Y:S01]  /*6f00*/  STSM.16.M88.4 [R85+0x2000], R12 ;  /* 0x0020000c55007844 */ /* 0x0003e20000000200 */
[----:B------:R-:W-:Y:S02]  /*6f10*/  LEA R0, R88, UR36, 0x3 ;  /* 0x0000002458007c11 */ /* 0x000fe4000f8e18ff */
[----:B------:R-:W-:Y:S01]  /*6f20*/  @P6 PRMT R16, R16, 0x654, R17 ;  /* 0x0000065410106816 */ /* 0x000fe20000000011 */
[----:B------:R-:W-:Y:S01]  /*6f30*/  @!PT LDS RZ, [RZ] ;  /* 0x00000000fffff984 */ /* 0x000fe20000000800 */
[----:B------:R-:W-:Y:S01]  /*6f40*/  @!PT LDS RZ, [RZ] ;  /* 0x00000000fffff984 */ /* 0x000fe20000000800 */
[----:B------:R-:W-:Y:S01]  /*6f50*/  @!PT LDS RZ, [RZ] ;  /* 0x00000000fffff984 */ /* 0x000fe20000000800 */
[----:B------:R-:W-:Y:S01]  /*6f60*/  @!PT LDS RZ, [RZ] ;  /* 0x00000000fffff984 */ /* 0x000fe20000000800 */
[----:B------:R2:W-:Y:S06]  /*6f70*/  MEMBAR.ALL.CTA ;  /* 0x0000000000007992 */ /* 0x0005ec0000008000 */
[----:B--2---:R-:W2:Y:S01]  /*6f80*/  FENCE.VIEW.ASYNC.S ;  /* 0x00000000000073c6 */ /* 0x004ea20000000000 */
[----:B------:R-:W-:Y:S01]  /*6f90*/  @P6 SHF.L.U32 R2, R74, 0x1f, RZ ;  /* 0x0000001f4a026819 */ /* 0x000fe200000006ff */
[----:B--2---:R-:W-:Y:S06]  /*6fa0*/  BAR.SYNC.DEFER_BLOCKING 0x1, 0x80 ;  /* 0x0042000000007b1d */ /* 0x004fec0000010000 */
[----:B------:R-:W-:Y:S05]  /*6fb0*/  @P0 BRA `(.L_x_110) ;  /* 0x0000000000240947 */ /* 0x000fea0003800000 */
[----:B------:R-:W-:Y:S02]  /*6fc0*/  UIADD3 UR4, UP0, UPT, UR50, 0x680, URZ ;  /* 0x0000068032047890 */ /* 0x000fe4000ff1e0ff */
[----:B------:R-:W-:Y:S02]  /*6fd0*/  UIADD3 UR9, UPT, UPT, UR41, 0x20, URZ ;  /* 0x0000002029097890 */ /* 0x000fe4000fffe0ff */
[----:B------:R-:W-:Y:S02]  /*6fe0*/  UIADD3 UR8, UPT, UPT, UR36, 0x2400, URZ ;  /* 0x0000240024087890 */ /* 0x000fe4000fffe0ff */
[----:B------:R-:W-:Y:S01]  /*6ff0*/  UIADD3.X UR5, UPT, UPT, URZ, UR51, URZ, UP0, !UPT ;  /* 0x00000033ff057290 */ /* 0x000fe200087fe4ff */
[----:B------:R-:W-:Y:S01]  /*7000*/  UMOV UR10, UR42 ;  /* 0x0000002a000a7c82 */ /* 0x000fe20008000000 */
[----:B------:R-:W-:Y:S07]  /*7010*/  UMOV UR11, UR60 ;  /* 0x0000003c000b7c82 */ /* 0x000fee0008000000 */
[----:B------:R2:W-:Y:S01]  /*7020*/  UTMASTG.3D [UR8], [UR4] ;  /* 0x00000008040073b5 */ /* 0x0005e20008010000 */
[----:B------:R0:W-:Y:S01]  /*7030*/  UTMACMDFLUSH ;  /* 0x00000000000079b7 */ /* 0x0001e20000000000 */
[----:B--2---:R-:W-:Y:S04]  /*7040*/  DEPBAR.LE SB0, 0x1 ;  /* 0x000080400000791a */ /* 0x004fe80000000000 */
.L_x_110:
[----:B------:R-:W-:Y:S05]  /*7050*/  BSYNC.RECONVERGENT B0 ;  /* 0x0000000000007941 */ /* 0x000fea0003800200 */
.L_x_109:
[----:B------:R-:W-:Y:S01]  /*7060*/  BAR.SYNC.DEFER_BLOCKING 0x1, 0x80 ;  /* 0x0042000000007b1d */ /* 0x000fe20000010000 */
[----:B------:R-:W-:Y:S04]  /*7070*/  UIADD3 UR4, UPT, UPT, UR37, 0x1, URZ ;  /* 0x0000000125047890 */ /* 0x000fe8000fffe0ff */
[----:B------:R-:W-:Y:S04]  /*7080*/  UISETP.NE.AND UP0, UPT, UR4, 0x4, UPT ;  /* 0x000000040400788c */ /* 0x000fe8000bf05270 */
[----:B------:R-:W-:Y:S01]  /*7090*/  USEL UR38, UR4, URZ, UP0 ;  /* 0x000000ff04267287 */ /* 0x000fe20008000000 */
[----:B------:R2:W-:Y:S01]  /*70a0*/  @P6 SYNCS.ARRIVE.TRANS64.RED.A1T0 RZ, [R16+URZ], RZ ;  /* 0x000000ff10ff69a7 */ /* 0x0005e200081004ff */
[----:B------:R-:W-:Y:S01]  /*70b0*/  BSSY B1, `(.L_x_111) ;  /* 0x0000018000017945 */ /* 0x000fe20003800000 */
[----:B------:R-:W3:Y:S02]  /*70c0*/  @P6 SYNCS.PHASECHK.TRANS64.TRYWAIT P0, [R0+URZ+0x20], R2 ;  /* 0x00002002000065a7 */ /* 0x000ee400080011ff */
[----:B---3--:R-:W-:Y:S01]  /*70d0*/  @P6 SEL R90, RZ, 0x1, !P0 ;  /* 0x00000001ff5a6807 */ /* 0x008fe20004000000 */
[----:B--2---:R-:W-:Y:S06]  /*70e0*/  @!P6 BRA `(.L_x_112) ;  /* 0x000000000050e947 */ /* 0x004fec0003800000 */
        /* <DEDUP_REMOVED lines=8> */
[----:B------:R-:W-:Y:S04]  /*7170*/  SHF.L.U32 R5, R74, 0x1f, RZ ;  /* 0x0000001f4a057819 */ /* 0x000fe800000006ff */
[----:B------:R-:W1:Y:S02]  /*7180*/  SYNCS.PHASECHK.TRANS64.TRYWAIT P0, [R0+URZ+0x20], R5 ;  /* 0x00002005000075a7 */ /* 0x000e6400080011ff */
[----:B-1----:R-:W-:Y:S05]  /*7190*/  @!P0 BRA `(.L_x_115) ;  /* 0x0000001800c88947 */ /* 0x002fea0003800000 */
.L_x_114:
[----:B------:R-:W-:Y:S05]  /*71a0*/  BSYNC B0 ;  /* 0x0000000000007941 */ /* 0x000fea0003800000 */
.L_x_113:
[----:B------:R-:W-:Y:S02]  /*71b0*/  ISETP.NE.AND P0, PT, R91, RZ, PT ;  /* 0x000000ff5b00720c */ /* 0x000fe40003f05270 */
[----:B------:R-:W-:Y:S11]  /*71c0*/  IADD3 R88, PT, PT, R88, 0x1, RZ ;  /* 0x0000000158587810 */ /* 0x000ff60007ffe0ff */
[----:B-1----:R-:W-:Y:S01]  /*71d0*/  @P0 IMAD.IADD R0, R75, 0x1, R2 ;  /* 0x000000014b000824 */ /* 0x002fe200078e0202 */
[----:B------:R-:W-:Y:S05]  /*71e0*/  @P0 WARPSYNC.ALL ;  /* 0x0000000000000948 */ /* 0x000fea0003800000 */
[----:B------:R2:W3:Y:S04]  /*71f0*/  @P0 LDSM.16.M88.4 R40, [R4+UR36+0x400] ;  /* 0x000400240428083b */ /* 0x0004e80008000200 */
[----:B------:R2:W4:Y:S04]  /*7200*/  @P0 LDSM.16.M88.4 R44, [R3+0x400] ;  /* 0x00040000032c083b */ /* 0x0005280000000200 */
[----:B------:R2:W1:Y:S04]  /*7210*/  @P0 LDSM.16.M88.4 R48, [R2+0x400] ;  /* 0x000400000230083b */ /* 0x0004680000000200 */
[----:B------:R2:W1:Y:S02]  /*7220*/  @P0 LDSM.16.M88.4 R52, [R0+0x400] ;  /* 0x000400000034083b */ /* 0x0004640000000200 */
.L_x_112:
[----:B------:R-:W-:Y:S05]  /*7230*/  BSYNC B1 ;  /* 0x0000000000017941 */ /* 0x000fea0003800000 */
.L_x_111:
[----:B--2---:R-:W-:Y:S05]  /*7240*/  VIADD R0, R34, 0x40 ;  /* 0x0000004022007836 */ /* 0x004fea0000000000 */
        /* <DEDUP_REMOVED lines=20> */
.L_x_116:
        /* <DEDUP_REMOVED lines=12> */
[----:B---3--:R-:W-:Y:S01]  /*7450*/  FFMA R36, R35, R40, R0 ;  /* 0x0000002823247223 */ /* 0x008fe20000000000 */
[----:B------:R-:W-:Y:S01]  /*7460*/  FMUL R4, R33, R8 ;  /* 0x0000000821047220 */ /* 0x000fe20000400000 */
[----:B------:R-:W-:Y:S01]  /*7470*/  FFMA R37, R35, R41, R2 ;  /* 0x0000002923257223 */ /* 0x000fe20000000002 */
        /* <DEDUP_REMOVED lines=51> */
.L_x_118:
[----:B------:R-:W-:Y:S05]  /*77b0*/  BSYNC.RECONVERGENT B0 ;  /* 0x0000000000007941 */ /* 0x000fea0003800200 */
.L_x_117:
        /* <DEDUP_REMOVED lines=12> */
[----:B------:R-:W-:Y:S04]  /*7880*/  @P1 IMAD R88, R88, 0x2000, R89 ;  /* 0x0000200058581824 */ /* 0x000fe800078e0259 */
[----:B------:R-:W-:Y:S05]  /*7890*/  @P1 VIADD R3, R88, UR36 ;  /* 0x0000002458031c36 */ /* 0x000fea0008000000 */
[----:B------:R-:W-:Y:S01]  /*78a0*/  @P1 IADD3 R87, PT, PT, R87, R3, RZ ;  /* 0x0000000357571210 */ /* 0x000fe20007ffe0ff */
[----:B------:R-:W-:Y:S01]  /*78b0*/  @P1 IMAD.IADD R3, R75, 0x1, R3 ;  /* 0x000000014b031824 */ /* 0x000fe200078e0203 */
[----:B------:R-:W-:Y:S06]  /*78c0*/  @P0 BRA `(.L_x_122) ;  /* 0x00000000000c0947 */ /* 0x000fec0003800000 */
[----:B------:R-:W-:Y:S04]  /*78d0*/  SHF.L.U32 R0, R74, 0x1f, RZ ;  /* 0x0000001f4a007819 */ /* 0x000fe800000006ff */
[----:B------:R-:W2:Y:S02]  /*78e0*/  SYNCS.PHASECHK.TRANS64.TRYWAIT P0, [R2+URZ+0x20], R0 ;  /* 0x00002000020075a7 */ /* 0x000ea400080011ff */
[----:B--2---:R-:W-:Y:S05]  /*78f0*/  @!P0 BRA `(.L_x_123) ;  /* 0x0000001400048947 */ /* 0x004fea0003800000 */
.L_x_122:
[----:B------:R-:W-:Y:S05]  /*7900*/  BSYNC B0 ;  /* 0x0000000000007941 */ /* 0x000fea0003800000 */
.L_x_121:
[----:B------:R-:W-:Y:S11]  /*7910*/  ISETP.NE.AND P0, PT, R91, RZ, PT ;  /* 0x000000ff5b00720c */ /* 0x000ff60003f05270 */
[----:B------:R-:W-:Y:S02]  /*7920*/  @!UPT UIADD3 URZ, UPT, UPT, URZ, URZ, URZ ;  /* 0x000000fffffff290 */ /* 0x000fe4000fffe0ff */
[----:B--2---:R-:W-:Y:S01]  /*7930*/  @P0 IADD3 R0, PT, PT, R75, R87, RZ ;  /* 0x000000574b000210 */ /* 0x004fe20007ffe0ff */
[----:B------:R-:W-:Y:S05]  /*7940*/  @P0 WARPSYNC.ALL ;  /* 0x0000000000000948 */ /* 0x000fea0003800000 */
[----:B------:R2:W3:Y:S04]  /*7950*/  @P0 LDSM.16.M88.4 R40, [R88+UR36+0x400] ;  /* 0x000400245828083b */ /* 0x0004e80008000200 */
[----:B------:R2:W4:Y:S04]  /*7960*/  @P0 LDSM.16.M88.4 R44, [R3+0x400] ;  /* 0x00040000032c083b */ /* 0x0005280000000200 */
[----:B------:R2:W1:Y:S04]  /*7970*/  @P0 LDSM.16.M88.4 R48, [R87+0x400] ;  /* 0x000400005730083b */ /* 0x0004680000000200 */
[----:B------:R2:W1:Y:S02]  /*7980*/  @P0 LDSM.16.M88.4 R52, [R0+0x400] ;  /* 0x000400000034083b */ /* 0x0004640000000200 */
.L_x_120:
[----:B------:R-:W-:Y:S05]  /*7990*/  BSYNC B1 ;  /* 0x0000000000017941 */ /* 0x000fea0003800000 */
.L_x_119:
        /* <DEDUP_REMOVED lines=21> */
.L_x_124:
[----:B------:R-:W-:Y:S01]  /*7af0*/  ISETP.NE.AND P0, PT, R77, RZ, PT ;  /* 0x000000ff4d00720c */ /* 0x000fe20003f05270 */
[----:B------:R-:W-:Y:S05]  /*7b00*/  WARPSYNC.ALL ;  /* 0x0000000000007948 */ /* 0x000fea0003800000 */
[----:B------:R-:W-:Y:S01]  /*7b10*/  R2UR UR4, R34 ;  /* 0x00000000220472ca */ /* 0x000fe200000e0000 */
[----:B------:R-:W-:Y:S11]  /*7b20*/  BSSY.RECONVERGENT B0, `(.L_x_125) ;  /* 0x000003e000007945 */ /* 0x000ff60003800200 */
[----:B------:R-:W-:Y:S01]  /*7b30*/  @!UPT UIADD3 URZ, UPT, UPT, URZ, URZ, URZ ;  /* 0x000000fffffff290 */ /* 0x000fe2000fffe0ff */
[----:B-1----:R-:W1:Y:S01]  /*7b40*/  LDTM.16dp128bit.x8 R4, tmem[UR4+0x60] ;  /* 0x00006004000479ee */ /* 0x002e620008180000 */
[----:B------:R-:W-:Y:S01]  /*7b50*/  R2UR UR4, R86 ;  /* 0x00000000560472ca */ /* 0x000fe200000e0000 */
[----:B------:R-:W-:Y:S11]  /*7b60*/  NOP ;  /* 0x0000000000007918 */ /* 0x000ff60000000000 */
[----:B------:R-:W-:Y:S01]  /*7b70*/  @!UPT UIADD3 URZ, UPT, UPT, URZ, URZ, URZ ;  /* 0x000000fffffff290 */ /* 0x000fe2000fffe0ff */
[----:B------:R-:W-:Y:S04]  /*7b80*/  UIADD3 UR4, UPT, UPT, UR4, 0xb0, URZ ;  /* 0x000000b004047890 */ /* 0x000fe8000fffe0ff */
[----:B------:R-:W-:Y:S01]  /*7b90*/  UPRMT UR4, UR45, 0x654, UR4 ;  /* 0x000006542d047896 */ /* 0x000fe20008000004 */
[C---:B-1----:R-:W-:Y:S01]  /*7ba0*/  FMUL R0, R33.reuse, R4 ;  /* 0x0000000421007220 */ /* 0x042fe20000400000 */
[C---:B------:R-:W-:Y:S01]  /*7bb0*/  FMUL R2, R33.reuse, R5 ;  /* 0x0000000521027220 */ /* 0x040fe20000400000 */
[----:B------:R-:W-:Y:S06]  /*7bc0*/  FMUL R3, R33, R6 ;  /* 0x0000000621037220 */ /* 0x000fec0000400000 */
[----:B------:R-:W-:Y:S01]  /*7bd0*/  SYNCS.ARRIVE.TRANS64.RED.A1T0 RZ, [UR4], RZ ;  /* 0x000000ffffff79a7 */ /* 0x000fe20008100404 */
[C---:B---3--:R-:W-:Y:S01]  /*7be0*/  FFMA R36, R35.reuse, R40, R0 ;  /* 0x0000002823247223 */ /* 0x048fe20000000000 */
[----:B------:R-:W-:Y:S01]  /*7bf0*/  FFMA R37, R35, R41, R2 ;  /* 0x0000002923257223 */ /* 0x000fe20000000002 */
[C---:B------:R-:W-:Y:S01]  /*7c00*/  FMUL R7, R33.reuse, R7 ;  /* 0x0000000721077220 */ /* 0x040fe20000400000 */
[C---:B------:R-:W-:Y:S01]  /*7c10*/  FMUL R4, R33.reuse, R8 ;  /* 0x0000000821047220 */ /* 0x040fe20000400000 */
        /* <DEDUP_REMOVED lines=27> */
[----:B------:R-:W-:Y:S05]  /*7dd0*/  FFMA R15, R35, R55, R19 ;  /* 0x00000037230f7223 */ /* 0x000fea0000000013 */
[----:B------:R1:W-:Y:S01]  /*7de0*/  STSM.16.M88.4 [R85+0x6000], R12 ;  /* 0x0060000c55007844 */ /* 0x0003e20000000200 */
        /* <DEDUP_REMOVED lines=17> */
.L_x_126:
[----:B------:R-:W-:Y:S05]  /*7f00*/  BSYNC.RECONVERGENT B0 ;  /* 0x0000000000007941 */ /* 0x000fea0003800200 */
.L_x_125:
[----:B------:R-:W-:Y:S01]  /*7f10*/  BAR.SYNC.DEFER_BLOCKING 0x1, 0x80 ;  /* 0x0042000000007b1d */ /* 0x000fe20000010000 */
[----:B------:R-:W-:Y:S01]  /*7f20*/  UISETP.NE.AND UP0, UPT, UR39, -0x4, UPT ;  /* 0xfffffffc2700788c */ /* 0x000fe2000bf05270 */
[----:B------:R-:W-:Y:S08]  /*7f30*/  IADD3 R31, PT, PT, R31, 0x1, RZ ;  /* 0x000000011f1f7810 */ /* 0x000ff00007ffe0ff */
[----:B------:R-:W-:Y:S05]  /*7f40*/  BRA.U !UP0, `(.L_x_127) ;  /* 0x0000000108287547 */ /* 0x000fea000b800000 */
[----:B------:R-:W-:Y:S01]  /*7f50*/  ISETP.NE.AND P0, PT, R81, RZ, PT ;  /* 0x000000ff5100720c */ /* 0x000fe20003f05270 */
[----:B------:R-:W-:Y:S01]  /*7f60*/  IMAD.U32 R2, RZ, RZ, UR37 ;  /* 0x00000025ff027e24 */ /* 0x000fe2000f8e00ff */
[----:B------:R-:W-:Y:S01]  /*7f70*/  UIADD3 UR4, UPT, UPT, UR37, 0x1, URZ ;  /* 0x0000000125047890 */ /* 0x000fe2000fffe0ff */
[----:B------:R-:W-:Y:S03]  /*7f80*/  IMAD.U32 R0, RZ, RZ, UR45 ;  /* 0x0000002dff007e24 */ /* 0x000fe6000f8e00ff */
[----:B------:R-:W-:Y:S04]  /*7f90*/  UISETP.NE.AND UP0, UPT, UR4, 0x4, UPT ;  /* 0x000000040400788c */ /* 0x000fe8000bf05270 */
[----:B------:R-:W-:Y:S03]  /*7fa0*/  USEL UR37, UR4, URZ, UP0 ;  /* 0x000000ff04257287 */ /* 0x000fe60008000000 */
[----:B------:R-:W-:Y:S05]  /*7fb0*/  @P0 LEA R2, R2, UR36, 0x3 ;  /* 0x0000002402020c11 */ /* 0x000fea000f8e18ff */
[----:B------:R-:W-:Y:S05]  /*7fc0*/  @P0 VIADD R2, R2, 0x40 ;  /* 0x0000004002020836 */ /* 0x000fea0000000000 */
[----:B------:R-:W-:Y:S04]  /*7fd0*/  @P0 PRMT R0, R0, 0x654, R2 ;  /* 0x0000065400000816 */ /* 0x000fe80000000002 */
[----:B------:R2:W-:Y:S03]  /*7fe0*/  @P0 SYNCS.ARRIVE.TRANS64.RED.A1T0 RZ, [R0+URZ], RZ ;  /* 0x000000ff00ff09a7 */ /* 0x0005e600081004ff */
.L_x_127:
[----:B------:R-:W-:Y:S01]  /*7ff0*/  ISETP.NE.AND P2, PT, R78, RZ, PT ;  /* 0x000000ff4e00720c */ /* 0x000fe20003f45270 */
[----:B------:R-:W-:Y:S01]  /*8000*/  UIADD3 UR39, UPT, UPT, UR39, 0x4, URZ ;  /* 0x0000000427277890 */ /* 0x000fe2000fffe0ff */
[----:B------:R-:W-:Y:S01]  /*8010*/  ISETP.NE.AND P0, PT, R80, 0x2, PT ;  /* 0x000000025000780c */ /* 0x000fe20003f05270 */
[----:B-1----:R-:W-:Y:S01]  /*8020*/  IMAD.IADD R14, R29, 0x1, R62 ;  /* 0x000000011d0e7824 */ /* 0x002fe200078e023e */
[----:B------:R-:W-:Y:S01]  /*8030*/  ISETP.NE.AND P1, PT, R31, 0x4, PT ;  /* 0x000000041f00780c */ /* 0x000fe20003f25270 */
[----:B------:R-:W-:Y:S01]  /*8040*/  IMAD.IADD R15, R30, 0x1, R63 ;  /* 0x000000011e0f7824 */ /* 0x000fe200078e023f */
[----:B------:R-:W-:Y:S02]  /*8050*/  SEL R2, RZ, 0x1, P0 ;  /* 0x00000001ff027807 */ /* 0x000fe40000000000 */
[----:B--2---:R-:W-:Y:S02]  /*8060*/  SEL R0, RZ, 0x1, P1 ;  /* 0x00000001ff007807 */ /* 0x004fe40000800000 */
[----:B------:R-:W-:Y:S02]  /*8070*/  LOP3.LUT R72, R72, R2, RZ, 0x3c, !PT ;  /* 0x0000000248487212 */ /* 0x000fe400078e3cff */
[----:B------:R-:W-:Y:S02]  /*8080*/  LOP3.LUT R73, R73, R0, RZ, 0x3c, !PT ;  /* 0x0000000049497212 */ /* 0x000fe400078e3cff */
[----:B------:R-:W-:Y:S02]  /*8090*/  @P2 R2UR UR60, R71 ;  /* 0x00000000473c22ca */ /* 0x000fe400000e0000 */
[----:B------:R-:W-:Y:S02]  /*80a0*/  SEL R80, R80, RZ, P0 ;  /* 0x000000ff50507207 */ /* 0x000fe40000000000 */
[----:B------:R-:W-:Y:S01]  /*80b0*/  SEL R31, R31, RZ, P1 ;  /* 0x000000ff1f1f7207 */ /* 0x000fe20000800000 */
[----:B------:R-:W-:Y:S10]  /*80c0*/  @P2 BRA `(.L_x_128) ;  /* 0xffffffd400002947 */ /* 0x000ff4000383ffff */
[----:B------:R-:W-:-:S09]  /*80d0*/  UISETP.NE.AND UP0, UPT, UR44, URZ, UPT ;  /* 0x000000ff2c00728c */ /* 0x000fd2000bf05270 */
[----:B------:R-:W-:Y:S05]  /*80e0*/  BRA.U !UP0, `(.L_x_129) ;  /* 0x0000000108487547 */ /* 0x000fea000b800000 */
[----:B------:R-:W1:Y:S02]  /*80f0*/  LDCU.64 UR4, c[0x0][0x890] ;  /* 0x00011200ff0477ac */ /* 0x000e640008000a00 */
[----:B-1----:R-:W-:-:S04]  /*8100*/  UISETP.NE.U32.AND UP0, UPT, UR4, URZ, UPT ;  /* 0x000000ff0400728c */ /* 0x002fc8000bf05070 */
[----:B------:R-:W-:-:S09]  /*8110*/  UISETP.NE.AND.EX UP0, UPT, UR5, URZ, UPT, UP0 ;  /* 0x000000ff0500728c */ /* 0x000fd2000bf05300 */
[----:B------:R-:W-:Y:S05]  /*8120*/  BRA.U UP0, `(.L_x_130) ;  /* 0x00000001000c7547 */ /* 0x000fea000b800000 */
[----:B------:R-:W-:-:S13]  /*8130*/  FSETP.NEU.AND P0, PT, R35, RZ, PT ;  /* 0x000000ff2300720b */ /* 0x000fda0003f0d000 */
[----:B------:R-:W-:Y:S05]  /*8140*/  @!P0 EXIT ;  /* 0x000000000000894d */ /* 0x000fea0003800000 */
[----:B------:R-:W-:Y:S05]  /*8150*/  BRA `(.L_x_129) ;  /* 0x00000000002c7947 */ /* 0x000fea0003800000 */
.L_x_130:
[----:B------:R-:W-:Y:S01]  /*8160*/  ISETP.NE.AND P0, PT, R79, RZ, PT ;  /* 0x000000ff4f00720c */ /* 0x000fe20003f05270 */
[----:B------:R-:W-:-:S12]  /*8170*/  BSSY.RECONVERGENT B0, `(.L_x_129) ;  /* 0x0000009000007945 */ /* 0x000fd80003800200 */
[----:B------:R-:W-:Y:S05]  /*8180*/  @P0 BRA `(.L_x_131) ;  /* 0x0000000000140947 */ /* 0x000fea0003800000 */
[----:B------:R-:W1:Y:S02]  /*8190*/  LDCU.64 UR4, c[0x0][0x888] ;  /* 0x00011100ff0477ac */ /* 0x000e640008000a00 */
[----:B-1----:R-:W-:-:S04]  /*81a0*/  ISETP.NE.U32.AND P0, PT, RZ, UR4, PT ;  /* 0x00000004ff007c0c */ /* 0x002fc8000bf05070 */
[----:B------:R-:W-:-:S13]  /*81b0*/  ISETP.NE.AND.EX P0, PT, RZ, UR5, PT, P0 ;  /* 0x00000005ff007c0c */ /* 0x000fda000bf05300 */
[----:B------:R-:W-:Y:S05]  /*81c0*/  @!P0 EXIT ;  /* 0x000000000000894d */ /* 0x000fea0003800000 */
[----:B------:R-:W-:Y:S05]  /*81d0*/  BRA `(.L_x_132) ;  /* 0x0000000000087947 */ /* 0x000fea0003800000 */
.L_x_131:
[----:B------:R-:W-:-:S13]  /*81e0*/  FSETP.NEU.AND P0, PT, R35, RZ, PT ;  /* 0x000000ff2300720b */ /* 0x000fda0003f0d000 */
[----:B------:R-:W-:Y:S05]  /*81f0*/  @!P0 EXIT ;  /* 0x000000000000894d */ /* 0x000fea0003800000 */
.L_x_132:
[----:B------:R-:W-:Y:S05]  /*8200*/  BSYNC.RECONVERGENT B0 ;  /* 0x0000000000007941 */ /* 0x000fea0003800200 */
.L_x_129:
[----:B------:R-:W-:Y:S01]  /*8210*/  ULEA UR4, UR37, UR36, 0x3 ;  /* 0x0000002425047291 */ /* 0x000fe2000f8e18ff */
[----:B------:R-:W-:-:S04]  /*8220*/  DEPBAR.LE SB0, 0x0 ;  /* 0x000080000000791a */ /* 0x000fc80000000000 */
[----:B------:R-:W-:-:S04]  /*8230*/  UIADD3 UR4, UPT, UPT, UR4, 0x40, URZ ;  /* 0x0000004004047890 */ /* 0x000fc8000fffe0ff */
[----:B------:R-:W-:-:S09]  /*8240*/  UPRMT UR4, UR45, 0x654, UR4 ;  /* 0x000006542d047896 */ /* 0x000fd20008000004 */
[----:B------:R-:W-:Y:S01]  /*8250*/  SYNCS.ARRIVE.TRANS64.RED.A1T0 RZ, [UR4], RZ ;  /* 0x000000ffffff79a7 */ /* 0x000fe20008100404 */
[----:B------:R-:W-:Y:S05]  /*8260*/  EXIT ;  /* 0x000000000000794d */ /* 0x000fea0003800000 */
.L_x_19:
[----:B--2---:R2:W1:Y:S02]  /*8270*/  SYNCS.PHASECHK.TRANS64.TRYWAIT P0, [R2+URZ+0xe0], R3 ;  /* 0x0000e003020075a7 */ /* 0x00446400080011ff */
[----:B-1----:R-:W-:Y:S05]  /*8280*/  @!P0 NANOSLEEP.SYNCS 0x989680 ;  /* 0x009896800000895d */ /* 0x002fea0003900000 */
[----:B------:R-:W1:Y:S02]  /*8290*/  @!P0 SYNCS.PHASECHK.TRANS64 P0, [R2+URZ+0xe0], R3 ;  /* 0x0000e003020085a7 */ /* 0x000e6400080010ff */
[----:B-1----:R-:W-:Y:S05]  /*82a0*/  @!P0 BRA `(.L_x_19) ;  /* 0xfffffffc00f08947 */ /* 0x002fea000383ffff */
[----:B------:R-:W-:Y:S05]  /*82b0*/  BRA `(.L_x_133) ;  /* 0xffffff9000b87947 */ /* 0x000fea000383ffff */
.L_x_22:
[----:B-1----:R-:W-:-:S07]  /*82c0*/  MOV R2, UR57 ;  /* 0x0000003900027c02 */ /* 0x002fce0008000f00 */
.L_x_134:
[----:B-1----:R1:W2:Y:S02]  /*82d0*/  SYNCS.PHASECHK.TRANS64.TRYWAIT P0, [R2+URZ+0x10], R4 ;  /* 0x00001004020075a7 */ /* 0x0022a400080011ff */
[----:B--2---:R-:W-:Y:S05]  /*82e0*/  @!P0 NANOSLEEP.SYNCS 0x989680 ;  /* 0x009896800000895d */ /* 0x004fea0003900000 */
[----:B------:R-:W2:Y:S02]  /*82f0*/  @!P0 SYNCS.PHASECHK.TRANS64 P0, [R2+URZ+0x10], R4 ;  /* 0x00001004020085a7 */ /* 0x000ea400080010ff */
[----:B--2---:R-:W-:Y:S05]  /*8300*/  @!P0 BRA `(.L_x_134) ;  /* 0xfffffffc00f08947 */ /* 0x004fea000383ffff */
[----:B------:R-:W-:Y:S05]  /*8310*/  BRA `(.L_x_21) ;  /* 0xffffff9400087947 */ /* 0x000fea000383ffff */
.L_x_30:
[----:B------:R-:W-:-:S07]  /*8320*/  MOV R2, UR57 ;  /* 0x0000003900027c02 */ /* 0x000fce0008000f00 */
.L_x_135:
[----:B-1----:R1:W2:Y:S02]  /*8330*/  SYNCS.PHASECHK.TRANS64.TRYWAIT P0, [R2+URZ+0x10], R4 ;  /* 0x00001004020075a7 */ /* 0x0022a400080011ff */
[----:B--2---:R-:W-:Y:S05]  /*8340*/  @!P0 NANOSLEEP.SYNCS 0x989680 ;  /* 0x009896800000895d */ /* 0x004fea0003900000 */
[----:B------:R-:W2:Y:S02]  /*8350*/  @!P0 SYNCS.PHASECHK.TRANS64 P0, [R2+URZ+0x10], R4 ;  /* 0x00001004020085a7 */ /* 0x000ea400080010ff */
[----:B--2---:R-:W-:Y:S05]  /*8360*/  @!P0 BRA `(.L_x_135) ;  /* 0xfffffffc00f08947 */ /* 0x004fea000383ffff */
[----:B------:R-:W-:Y:S05]  /*8370*/  BRA `(.L_x_29) ;  /* 0xffffff9800487947 */ /* 0x000fea000383ffff */
.L_x_36:
[----:B-1----:R1:W2:Y:S02]  /*8380*/  SYNCS.PHASECHK.TRANS64.TRYWAIT P0, [R2+URZ+0x70], R3 ;  /* 0x00007003020075a7 */ /* 0x0022a400080011ff */
[----:B--2---:R-:W-:Y:S05]  /*8390*/  @!P0 NANOSLEEP.SYNCS 0x989680 ;  /* 0x009896800000895d */ /* 0x004fea0003900000 */
[----:B------:R-:W2:Y:S02]  /*83a0*/  @!P0 SYNCS.PHASECHK.TRANS64 P0, [R2+URZ+0x70], R3 ;  /* 0x00007003020085a7 */ /* 0x000ea400080010ff */
[----:B--2---:R-:W-:Y:S05]  /*83b0*/  @!P0 BRA `(.L_x_36) ;  /* 0xfffffffc00f08947 */ /* 0x004fea000383ffff */
[----:B------:R-:W-:Y:S05]  /*83c0*/  BRA `(.L_x_136) ;  /* 0xffffff9c00687947 */ /* 0x000fea000383ffff */
.L_x_40:
[----:B----4-:R-:W-:-:S07]  /*83d0*/  MOV R0, UR4 ;  /* 0x0000000400007c02 */ /* 0x010fce0008000f00 */
.L_x_137:
[----:B-1----:R1:W2:Y:S02]  /*83e0*/  SYNCS.PHASECHK.TRANS64.TRYWAIT P0, [R0+URZ], R2 ;  /* 0x00000002000075a7 */ /* 0x0022a400080011ff */
[----:B--2---:R-:W-:Y:S05]  /*83f0*/  @!P0 NANOSLEEP.SYNCS 0x989680 ;  /* 0x009896800000895d */ /* 0x004fea0003900000 */
[----:B------:R-:W2:Y:S02]  /*8400*/  @!P0 SYNCS.PHASECHK.TRANS64 P0, [R0+URZ], R2 ;  /* 0x00000002000085a7 */ /* 0x000ea400080010ff */
[----:B--2---:R-:W-:Y:S05]  /*8410*/  @!P0 BRA `(.L_x_137) ;  /* 0xfffffffc00f08947 */ /* 0x004fea000383ffff */
[----:B------:R-:W-:Y:S05]  /*8420*/  BRA `(.L_x_138) ;  /* 0xffffffa000d87947 */ /* 0x000fea000383ffff */
.L_x_43:
[----:B-1----:R1:W2:Y:S02]  /*8430*/  SYNCS.PHASECHK.TRANS64.TRYWAIT P0, [R0+URZ+0xd0], R4 ;  /* 0x0000d004000075a7 */ /* 0x0022a400080011ff */
[----:B--2---:R-:W-:Y:S05]  /*8440*/  @!P0 NANOSLEEP.SYNCS 0x989680 ;  /* 0x009896800000895d */ /* 0x004fea0003900000 */
[----:B------:R-:W2:Y:S02]  /*8450*/  @!P0 SYNCS.PHASECHK.TRANS64 P0, [R0+URZ+0xd0], R4 ;  /* 0x0000d004000085a7 */ /* 0x000ea400080010ff */
[----:B--2---:R-:W-:Y:S05]  /*8460*/  @!P0 BRA `(.L_x_43) ;  /* 0xfffffffc00f08947 */ /* 0x004fea000383ffff */
[----:B------:R-:W-:Y:S05]  /*8470*/  BRA `(.L_x_139) ;  /* 0xffffffa400347947 */ /* 0x000fea000383ffff */
.L_x_44:
[----:B------:R-:W-:-:S07]  /*8480*/  MOV R0, UR4 ;  /* 0x0000000400007c02 */ /* 0x000fce0008000f00 */
.L_x_140:
[----:B-1----:R1:W2:Y:S02]  /*8490*/  SYNCS.PHASECHK.TRANS64.TRYWAIT P0, [R0+URZ+0x80], R5 ;  /* 0x00008005000075a7 */ /* 0x0022a400080011ff */
[----:B--2---:R-:W-:Y:S05]  /*84a0*/  @!P0 NANOSLEEP.SYNCS 0x989680 ;  /* 0x009896800000895d */ /* 0x004fea0003900000 */
[----:B------:R-:W2:Y:S02]  /*84b0*/  @!P0 SYNCS.PHASECHK.TRANS64 P0, [R0+URZ+0x80], R5 ;  /* 0x00008005000085a7 */ /* 0x000ea400080010ff */
[----:B--2---:R-:W-:Y:S05]  /*84c0*/  @!P0 BRA `(.L_x_140) ;  /* 0xfffffffc00f08947 */ /* 0x004fea000383ffff */
[----:B------:R-:W-:Y:S05]  /*84d0*/  BRA `(.L_x_141) ;  /* 0xffffffa400447947 */ /* 0x000fea000383ffff */
.L_x_45:
[----:B-1----:R1:W2:Y:S02]  /*84e0*/  SYNCS.PHASECHK.TRANS64.TRYWAIT P1, [R0+URZ+0x70], R4 ;  /* 0x00007004000075a7 */ /* 0x0022a400080211ff */
[----:B--2---:R-:W-:Y:S05]  /*84f0*/  @!P1 NANOSLEEP.SYNCS 0x989680 ;  /* 0x009896800000995d */ /* 0x004fea0003900000 */
[----:B------:R-:W2:Y:S02]  /*8500*/  @!P1 SYNCS.PHASECHK.TRANS64 P1, [R0+URZ+0x70], R4 ;  /* 0x00007004000095a7 */ /* 0x000ea400080210ff */
[----:B--2---:R-:W-:Y:S05]  /*8510*/  @!P1 BRA `(.L_x_45) ;  /* 0xfffffffc00f09947 */ /* 0x004fea000383ffff */
[----:B------:R-:W-:Y:S05]  /*8520*/  BRA `(.L_x_142) ;  /* 0xffffffa400747947 */ /* 0x000fea000383ffff */
.L_x_48:
[----:B------:R-:W-:-:S07]  /*8530*/  MOV R0, UR4 ;  /* 0x0000000400007c02 */ /* 0x000fce0008000f00 */
.L_x_143:
[----:B-1----:R1:W2:Y:S02]  /*8540*/  SYNCS.PHASECHK.TRANS64.TRYWAIT P0, [R0+URZ+0x80], R2 ;  /* 0x00008002000075a7 */ /* 0x0022a400080011ff */
[----:B--2---:R-:W-:Y:S05]  /*8550*/  @!P0 NANOSLEEP.SYNCS 0x989680 ;  /* 0x009896800000895d */ /* 0x004fea0003900000 */
[----:B------:R-:W2:Y:S02]  /*8560*/  @!P0 SYNCS.PHASECHK.TRANS64 P0, [R0+URZ+0x80], R2 ;  /* 0x00008002000085a7 */ /* 0x000ea400080010ff */
[----:B--2---:R-:W-:Y:S05]  /*8570*/  @!P0 BRA `(.L_x_143) ;  /* 0xfffffffc00f08947 */ /* 0x004fea000383ffff */
[----:B------:R-:W-:Y:S05]  /*8580*/  BRA `(.L_x_47) ;  /* 0xffffffa400c87947 */ /* 0x000fea000383ffff */
.L_x_55:
[----:B-1----:R1:W2:Y:S02]  /*8590*/  SYNCS.PHASECHK.TRANS64.TRYWAIT P1, [R0+URZ+0x70], R2 ;  /* 0x00007002000075a7 */ /* 0x0022a400080211ff */
[----:B--2---:R-:W-:Y:S05]  /*85a0*/  @!P1 NANOSLEEP.SYNCS 0x989680 ;  /* 0x009896800000995d */ /* 0x004fea0003900000 */
[----:B------:R-:W2:Y:S02]  /*85b0*/  @!P1 SYNCS.PHASECHK.TRANS64 P1, [R0+URZ+0x70], R2 ;  /* 0x00007002000095a7 */ /* 0x000ea400080210ff */
[----:B--2---:R-:W-:Y:S05]  /*85c0*/  @!P1 BRA `(.L_x_55) ;  /* 0xfffffffc00f09947 */ /* 0x004fea000383ffff */
[----:B------:R-:W-:Y:S05]  /*85d0*/  BRA `(.L_x_144) ;  /* 0xffffffac002c7947 */ /* 0x000fea000383ffff */
.L_x_56:
[----:B------:R-:W-:-:S07]  /*85e0*/  MOV R2, UR75 ;  /* 0x0000004b00027c02 */ /* 0x000fce0008000f00 */
.L_x_145:
[----:B-1----:R1:W2:Y:S02]  /*85f0*/  SYNCS.PHASECHK.TRANS64.TRYWAIT P0, [R2+URZ+0xb0], R0 ;  /* 0x0000b000020075a7 */ /* 0x0022a400080011ff */
[----:B--2---:R-:W-:Y:S05]  /*8600*/  @!P0 NANOSLEEP.SYNCS 0x989680 ;  /* 0x009896800000895d */ /* 0x004fea0003900000 */
[----:B------:R-:W2:Y:S02]  /*8610*/  @!P0 SYNCS.PHASECHK.TRANS64 P0, [R2+URZ+0xb0], R0 ;  /* 0x0000b000020085a7 */ /* 0x000ea400080010ff */
[----:B--2---:R-:W-:Y:S05]  /*8620*/  @!P0 BRA `(.L_x_145) ;  /* 0xfffffffc00f08947 */ /* 0x004fea000383ffff */
[----:B------:R-:W-:Y:S05]  /*8630*/  BRA `(.L_x_146) ;  /* 0xffffffac00807947 */ /* 0x000fea000383ffff */
.L_x_59:
[----:B------:R-:W-:Y:S07]  /*8640*/  MOV R0, UR5 ;  /* 0x0000000500007c02 */ /* 0x000fee0008000f00 */
.L_x_147:
[----:B-1----:R1:W2:Y:S02]  /*8650*/  SYNCS.PHASECHK.TRANS64.TRYWAIT P0, [R0+URZ], R2 ;  /* 0x00000002000075a7 */ /* 0x0022a400080011ff */
[----:B--2---:R-:W-:Y:S05]  /*8660*/  @!P0 NANOSLEEP.SYNCS 0x989680 ;  /* 0x009896800000895d */ /* 0x004fea0003900000 */
[----:B------:R-:W2:Y:S02]  /*8670*/  @!P0 SYNCS.PHASECHK.TRANS64 P0, [R0+URZ], R2 ;  /* 0x00000002000085a7 */ /* 0x000ea400080010ff */
[----:B--2---:R-:W-:Y:S05]  /*8680*/  @!P0 BRA `(.L_x_147) ;  /* 0xfffffffc00f08947 */ /* 0x004fea000383ffff */
[----:B------:R-:W-:Y:S05]  /*8690*/  BRA `(.L_x_58) ;  /* 0xffffffac009c7947 */ /* 0x000fea000383ffff */
.L_x_62:
[----:B------:R-:W-:-:S07]  /*86a0*/  MOV R0, UR4 ;  /* 0x0000000400007c02 */ /* 0x000fce0008000f00 */
.L_x_148:
[----:B--2---:R2:W3:Y:S02]  /*86b0*/  SYNCS.PHASECHK.TRANS64.TRYWAIT P0, [R0+URZ], R2 ;  /* 0x00000002000075a7 */ /* 0x0044e400080011ff */
[----:B---3--:R-:W-:Y:S05]  /*86c0*/  @!P0 NANOSLEEP.SYNCS 0x989680 ;  /* 0x009896800000895d */ /* 0x008fea0003900000 */
[----:B------:R-:W3:Y:S02]  /*86d0*/  @!P0 SYNCS.PHASECHK.TRANS64 P0, [R0+URZ], R2 ;  /* 0x00000002000085a7 */ /* 0x000ee400080010ff */
[----:B---3--:R-:W-:Y:S05]  /*86e0*/  @!P0 BRA `(.L_x_148) ;  /* 0xfffffffc00f08947 */ /* 0x008fea000383ffff */
[----:B------:R-:W-:Y:S05]  /*86f0*/  BRA `(.L_x_149) ;  /* 0xffffffb400a47947 */ /* 0x000fea000383ffff */
.L_x_63:
[----:B------:R-:W-:-:S07]  /*8700*/  MOV R0, UR5 ;  /* 0x0000000500007c02 */ /* 0x000fce0008000f00 */
.L_x_150:
[----:B-1----:R1:W2:Y:S02]  /*8710*/  SYNCS.PHASECHK.TRANS64.TRYWAIT P0, [R0+URZ], R3 ;  /* 0x00000003000075a7 */ /* 0x0022a400080011ff */
[----:B--2---:R-:W-:Y:S05]  /*8720*/  @!P0 NANOSLEEP.SYNCS 0x989680 ;  /* 0x009896800000895d */ /* 0x004fea0003900000 */
[----:B------:R-:W2:Y:S02]  /*8730*/  @!P0 SYNCS.PHASECHK.TRANS64 P0, [R0+URZ], R3 ;  /* 0x00000003000085a7 */ /* 0x000ea400080010ff */
[----:B--2---:R-:W-:Y:S05]  /*8740*/  @!P0 BRA `(.L_x_150) ;  /* 0xfffffffc00f08947 */ /* 0x004fea000383ffff */
[----:B------:R-:W-:Y:S05]  /*8750*/  BRA `(.L_x_151) ;  /* 0xffffffb400b07947 */ /* 0x000fea000383ffff */
.L_x_64:
[----:B------:R-:W-:-:S07]  /*8760*/  MOV R0, UR5 ;  /* 0x0000000500007c02 */ /* 0x000fce0008000f00 */
.L_x_152:
[----:B-1----:R1:W2:Y:S02]  /*8770*/  SYNCS.PHASECHK.TRANS64.TRYWAIT P0, [R0+URZ], R3 ;  /* 0x00000003000075a7 */ /* 0x0022a400080011ff */
[----:B--2---:R-:W-:Y:S05]  /*8780*/  @!P0 NANOSLEEP.SYNCS 0x989680 ;  /* 0x009896800000895d */ /* 0x004fea0003900000 */
[----:B------:R-:W2:Y:S02]  /*8790*/  @!P0 SYNCS.PHASECHK.TRANS64 P0, [R0+URZ], R3 ;  /* 0x00000003000085a7 */ /* 0x000ea400080010ff */
[----:B--2---:R-:W-:Y:S05]  /*87a0*/  @!P0 BRA `(.L_x_152) ;  /* 0xfffffffc00f08947 */ /* 0x004fea000383ffff */
[----:B------:R-:W-:Y:S05]  /*87b0*/  BRA `(.L_x_153) ;  /* 0xffffffb400bc7947 */ /* 0x000fea000383ffff */
.L_x_65:
[----:B-1----:R-:W-:-:S07]  /*87c0*/  MOV R0, UR4 ;  /* 0x0000000400007c02 */ /* 0x002fce0008000f00 */
.L_x_154:
[----:B-1----:R1:W2:Y:S02]  /*87d0*/  SYNCS.PHASECHK.TRANS64.TRYWAIT P0, [R0+URZ], R2 ;  /* 0x00000002000075a7 */ /* 0x0022a400080011ff */
[----:B--2---:R-:W-:Y:S05]  /*87e0*/  @!P0 NANOSLEEP.SYNCS 0x989680 ;  /* 0x009896800000895d */ /* 0x004fea0003900000 */
[----:B------:R-:W2:Y:S02]  /*87f0*/  @!P0 SYNCS.PHASECHK.TRANS64 P0, [R0+URZ], R2 ;  /* 0x00000002000085a7 */ /* 0x000ea400080010ff */
[----:B--2---:R-:W-:Y:S05]  /*8800*/  @!P0 BRA `(.L_x_154) ;  /* 0xfffffffc00f08947 */ /* 0x004fea000383ffff */
[----:B------:R-:W-:Y:S05]  /*8810*/  BRA `(.L_x_155) ;  /* 0xffffffb400c87947 */ /* 0x000fea000383ffff */
.L_x_70:
[----:B---3--:R3:W1:Y:S02]  /*8820*/  SYNCS.PHASECHK.TRANS64.TRYWAIT P0, [R0+URZ+0x70], R2 ;  /* 0x00007002000075a7 */ /* 0x00866400080011ff */
[----:B-1----:R-:W-:Y:S05]  /*8830*/  @!P0 NANOSLEEP.SYNCS 0x989680 ;  /* 0x009896800000895d */ /* 0x002fea0003900000 */
[----:B------:R-:W1:Y:S02]  /*8840*/  @!P0 SYNCS.PHASECHK.TRANS64 P0, [R0+URZ+0x70], R2 ;  /* 0x00007002000085a7 */ /* 0x000e6400080010ff */
[----:B-1----:R-:W-:Y:S05]  /*8850*/  @!P0 BRA `(.L_x_70) ;  /* 0xfffffffc00f08947 */ /* 0x002fea000383ffff */
[----:B------:R-:W-:Y:S05]  /*8860*/  BRA `(.L_x_156) ;  /* 0xffffffb800d47947 */ /* 0x000fea000383ffff */
.L_x_73:
[----:B------:R-:W-:Y:S07]  /*8870*/  MOV R0, UR4 ;  /* 0x0000000400007c02 */ /* 0x000fee0008000f00 */
.L_x_157:
[----:B---3--:R3:W1:Y:S02]  /*8880*/  SYNCS.PHASECHK.TRANS64.TRYWAIT P0, [R0+URZ+0x68], R2 ;  /* 0x00006802000075a7 */ /* 0x00866400080011ff */
[----:B-1----:R-:W-:Y:S05]  /*8890*/  @!P0 NANOSLEEP.SYNCS 0x989680 ;  /* 0x009896800000895d */ /* 0x002fea0003900000 */
[----:B------:R-:W1:Y:S02]  /*88a0*/  @!P0 SYNCS.PHASECHK.TRANS64 P0, [R0+URZ+0x68], R2 ;  /* 0x00006802000085a7 */ /* 0x000e6400080010ff */
[----:B-1----:R-:W-:Y:S05]  /*88b0*/  @!P0 BRA `(.L_x_157) ;  /* 0xfffffffc00f08947 */ /* 0x002fea000383ffff */
[----:B------:R-:W-:Y:S05]  /*88c0*/  BRA `(.L_x_72) ;  /* 0xffffffbc00b47947 */ /* 0x000fea000383ffff */
.L_x_76:
[----:B------:R-:W-:Y:S07]  /*88d0*/  MOV R0, UR4 ;  /* 0x0000000400007c02 */ /* 0x000fee0008000f00 */
.L_x_158:
[----:B--2---:R2:W3:Y:S02]  /*88e0*/  SYNCS.PHASECHK.TRANS64.TRYWAIT P0, [R0+URZ+0x40], R14 ;  /* 0x0000400e000075a7 */ /* 0x0044e400080011ff */
[----:B---3--:R-:W-:Y:S05]  /*88f0*/  @!P0 NANOSLEEP.SYNCS 0x989680 ;  /* 0x009896800000895d */ /* 0x008fea0003900000 */
[----:B------:R-:W3:Y:S02]  /*8900*/  @!P0 SYNCS.PHASECHK.TRANS64 P0, [R0+URZ+0x40], R14 ;  /* 0x0000400e000085a7 */ /* 0x000ee400080010ff */
[----:B---3--:R-:W-:Y:S05]  /*8910*/  @!P0 BRA `(.L_x_158) ;  /* 0xfffffffc00f08947 */ /* 0x008fea000383ffff */
[----:B------:R-:W-:Y:S05]  /*8920*/  BRA `(.L_x_159) ;  /* 0xffffffc0002c7947 */ /* 0x000fea000383ffff */
.L_x_77:
[----:B------:R-:W-:Y:S07]  /*8930*/  MOV R0, UR4 ;  /* 0x0000000400007c02 */ /* 0x000fee0008000f00 */
.L_x_160:
[----:B--2---:R2:W3:Y:S02]  /*8940*/  SYNCS.PHASECHK.TRANS64.TRYWAIT P0, [R0+URZ+0x48], R14 ;  /* 0x0000480e000075a7 */ /* 0x0044e400080011ff */
[----:B---3--:R-:W-:Y:S05]  /*8950*/  @!P0 NANOSLEEP.SYNCS 0x989680 ;  /* 0x009896800000895d */ /* 0x008fea0003900000 */
[----:B------:R-:W3:Y:S02]  /*8960*/  @!P0 SYNCS.PHASECHK.TRANS64 P0, [R0+URZ+0x48], R14 ;  /* 0x0000480e000085a7 */ /* 0x000ee400080010ff */
[----:B---3--:R-:W-:Y:S05]  /*8970*/  @!P0 BRA `(.L_x_160) ;  /* 0xfffffffc00f08947 */ /* 0x008fea000383ffff */
[----:B------:R-:W-:Y:S05]  /*8980*/  BRA `(.L_x_161) ;  /* 0xffffffc000687947 */ /* 0x000fea000383ffff */
.L_x_78:
[----:B------:R-:W-:Y:S07]  /*8990*/  MOV R0, UR4 ;  /* 0x0000000400007c02 */ /* 0x000fee0008000f00 */
.L_x_162:
[----:B--2---:R2:W3:Y:S02]  /*89a0*/  SYNCS.PHASECHK.TRANS64.TRYWAIT P0, [R0+URZ+0x50], R14 ;  /* 0x0000500e000075a7 */ /* 0x0044e400080011ff */
[----:B---3--:R-:W-:Y:S05]  /*89b0*/  @!P0 NANOSLEEP.SYNCS 0x989680 ;  /* 0x009896800000895d */ /* 0x008fea0003900000 */
[----:B------:R-:W3:Y:S02]  /*89c0*/  @!P0 SYNCS.PHASECHK.TRANS64 P0, [R0+URZ+0x50], R14 ;  /* 0x0000500e000085a7 */ /* 0x000ee400080010ff */
[----:B---3--:R-:W-:Y:S05]  /*89d0*/  @!P0 BRA `(.L_x_162) ;  /* 0xfffffffc00f08947 */ /* 0x008fea000383ffff */
[----:B------:R-:W-:Y:S05]  /*89e0*/  BRA `(.L_x_163) ;  /* 0xffffffc000ac7947 */ /* 0x000fea000383ffff */
.L_x_79:
[----:B------:R-:W-:Y:S07]  /*89f0*/  MOV R0, UR4 ;  /* 0x0000000400007c02 */ /* 0x000fee0008000f00 */
.L_x_164:
[----:B-1----:R1:W2:Y:S02]  /*8a00*/  SYNCS.PHASECHK.TRANS64.TRYWAIT P0, [R0+URZ+0x58], R14 ;  /* 0x0000580e000075a7 */ /* 0x0022a400080011ff */
[----:B--2---:R-:W-:Y:S05]  /*8a10*/  @!P0 NANOSLEEP.SYNCS 0x989680 ;  /* 0x009896800000895d */ /* 0x004fea0003900000 */
[----:B------:R-:W2:Y:S02]  /*8a20*/  @!P0 SYNCS.PHASECHK.TRANS64 P0, [R0+URZ+0x58], R14 ;  /* 0x0000580e000085a7 */ /* 0x000ea400080010ff */
[----:B--2---:R-:W-:Y:S05]  /*8a30*/  @!P0 BRA `(.L_x_164) ;  /* 0xfffffffc00f08947 */ /* 0x004fea000383ffff */
[----:B------:R-:W-:Y:S05]  /*8a40*/  BRA `(.L_x_165) ;  /* 0xffffffc400307947 */ /* 0x000fea000383ffff */
.L_x_81:
[----:B------:R-:W-:-:S07]  /*8a50*/  MOV R0, UR4 ;  /* 0x0000000400007c02 */ /* 0x000fce0008000f00 */
.L_x_166:
[----:B-1----:R1:W2:Y:S02]  /*8a60*/  SYNCS.PHASECHK.TRANS64.TRYWAIT P0, [R0+URZ+0x40], R2 ;  /* 0x00004002000075a7 */ /* 0x0022a400080011ff */
[----:B--2---:R-:W-:Y:S05]  /*8a70*/  @!P0 NANOSLEEP.SYNCS 0x989680 ;  /* 0x009896800000895d */ /* 0x004fea0003900000 */
[----:B------:R-:W2:Y:S02]  /*8a80*/  @!P0 SYNCS.PHASECHK.TRANS64 P0, [R0+URZ+0x40], R2 ;  /* 0x00004002000085a7 */ /* 0x000ea400080010ff */
[----:B--2---:R-:W-:Y:S05]  /*8a90*/  @!P0 BRA `(.L_x_166) ;  /* 0xfffffffc00f08947 */ /* 0x004fea000383ffff */
[----:B------:R-:W-:Y:S05]  /*8aa0*/  BRA `(.L_x_167) ;  /* 0xffffffc400a07947 */ /* 0x000fea000383ffff */
.L_x_82:
[----:B-1----:R-:W-:-:S07]  /*8ab0*/  MOV R0, UR4 ;  /* 0x0000000400007c02 */ /* 0x002fce0008000f00 */
.L_x_168:
[----:B-1----:R1:W2:Y:S02]  /*8ac0*/  SYNCS.PHASECHK.TRANS64.TRYWAIT P0, [R0+URZ+0x48], R2 ;  /* 0x00004802000075a7 */ /* 0x0022a400080011ff */
[----:B--2---:R-:W-:Y:S05]  /*8ad0*/  @!P0 NANOSLEEP.SYNCS 0x989680 ;  /* 0x009896800000895d */ /* 0x004fea0003900000 */
[----:B------:R-:W2:Y:S02]  /*8ae0*/  @!P0 SYNCS.PHASECHK.TRANS64 P0, [R0+URZ+0x48], R2 ;  /* 0x00004802000085a7 */ /* 0x000ea400080010ff */
[----:B--2---:R-:W-:Y:S05]  /*8af0*/  @!P0 BRA `(.L_x_168) ;  /* 0xfffffffc00f08947 */ /* 0x004fea000383ffff */
[----:B------:R-:W-:Y:S05]  /*8b00*/  BRA `(.L_x_169) ;  /* 0xffffffc400907947 */ /* 0x000fea000383ffff */
.L_x_83:
[----:B-1----:R-:W-:-:S07]  /*8b10*/  MOV R0, UR4 ;  /* 0x0000000400007c02 */ /* 0x002fce0008000f00 */
.L_x_170:
[----:B-1----:R1:W2:Y:S02]  /*8b20*/  SYNCS.PHASECHK.TRANS64.TRYWAIT P0, [R0+URZ+0x50], R2 ;  /* 0x00005002000075a7 */ /* 0x0022a400080011ff */
[----:B--2---:R-:W-:Y:S05]  /*8b30*/  @!P0 NANOSLEEP.SYNCS 0x989680 ;  /* 0x009896800000895d */ /* 0x004fea0003900000 */
[----:B------:R-:W2:Y:S02]  /*8b40*/  @!P0 SYNCS.PHASECHK.TRANS64 P0, [R0+URZ+0x50], R2 ;  /* 0x00005002000085a7 */ /* 0x000ea400080010ff */
[----:B--2---:R-:W-:Y:S05]  /*8b50*/  @!P0 BRA `(.L_x_170) ;  /* 0xfffffffc00f08947 */ /* 0x004fea000383ffff */
[----:B------:R-:W-:Y:S05]  /*8b60*/  BRA `(.L_x_171) ;  /* 0xffffffc400807947 */ /* 0x000fea000383ffff */
.L_x_85:
[----:B--2---:R2:W4:Y:S02]  /*8b70*/  SYNCS.PHASECHK.TRANS64.TRYWAIT P0, [R0+URZ+0x70], R2 ;  /* 0x00007002000075a7 */ /* 0x00452400080011ff */
[----:B----4-:R-:W-:Y:S05]  /*8b80*/  @!P0 NANOSLEEP.SYNCS 0x989680 ;  /* 0x009896800000895d */ /* 0x010fea0003900000 */
[----:B------:R-:W4:Y:S02]  /*8b90*/  @!P0 SYNCS.PHASECHK.TRANS64 P0, [R0+URZ+0x70], R2 ;  /* 0x00007002000085a7 */ /* 0x000f2400080010ff */
[----:B----4-:R-:W-:Y:S05]  /*8ba0*/  @!P0 BRA `(.L_x_85) ;  /* 0xfffffffc00f08947 */ /* 0x010fea000383ffff */
[----:B------:R-:W-:Y:S05]  /*8bb0*/  BRA `(.L_x_172) ;  /* 0xffffffc800587947 */ /* 0x000fea000383ffff */
.L_x_96:
[----:B-1----:R-:W-:Y:S04]  /*8bc0*/  MOV R0, UR36 ;  /* 0x0000002400007c02 */ /* 0x002fe80008000f00 */
[----:B------:R1:W3:Y:S03]  /*8bd0*/  SYNCS.PHASECHK.TRANS64.TRYWAIT P1, [R0+URZ+0x20], R3 ;  /* 0x00002003000075a7 */ /* 0x0002e600080211ff */
[----:B---3--:R-:W-:Y:S05]  /*8be0*/  @!P1 NANOSLEEP.SYNCS 0x989680 ;  /* 0x009896800000995d */ /* 0x008fea0003900000 */
[----:B------:R-:W3:Y:S02]  /*8bf0*/  @!P1 SYNCS.PHASECHK.TRANS64 P1, [R0+URZ+0x20], R3 ;  /* 0x00002003000095a7 */ /* 0x000ee400080210ff */
[----:B---3--:R-:W-:Y:S05]  /*8c00*/  @!P1 BRA `(.L_x_96) ;  /* 0xfffffffc00ec9947 */ /* 0x008fea000383ffff */
[----:B------:R-:W-:Y:S05]  /*8c10*/  BRA `(.L_x_95) ;  /* 0xffffffd400907947 */ /* 0x000fea000383ffff */
.L_x_98:
[----:B-1----:R1:W2:Y:S02]  /*8c20*/  SYNCS.PHASECHK.TRANS64.TRYWAIT P0, [R86+URZ+0x90], R2 ;  /* 0x00009002560075a7 */ /* 0x0022a400080011ff */
[----:B--2---:R-:W-:Y:S05]  /*8c30*/  @!P0 NANOSLEEP.SYNCS 0x989680 ;  /* 0x009896800000895d */ /* 0x004fea0003900000 */
[----:B------:R-:W2:Y:S02]  /*8c40*/  @!P0 SYNCS.PHASECHK.TRANS64 P0, [R86+URZ+0x90], R2 ;  /* 0x00009002560085a7 */ /* 0x000ea400080010ff */
[----:B--2---:R-:W-:Y:S05]  /*8c50*/  @!P0 BRA `(.L_x_98) ;  /* 0xfffffffc00f08947 */ /* 0x004fea000383ffff */
[----:B------:R-:W-:Y:S05]  /*8c60*/  BRA `(.L_x_97) ;  /* 0xffffffd400bc7947 */ /* 0x000fea000383ffff */
.L_x_107:
[----:B-1----:R1:W2:Y:S02]  /*8c70*/  SYNCS.PHASECHK.TRANS64.TRYWAIT P0, [R2+URZ+0x20], R0 ;  /* 0x00002000020075a7 */ /* 0x0022a400080011ff */
[----:B--2---:R-:W-:Y:S05]  /*8c80*/  @!P0 NANOSLEEP.SYNCS 0x989680 ;  /* 0x009896800000895d */ /* 0x004fea0003900000 */
[----:B------:R-:W2:Y:S02]  /*8c90*/  @!P0 SYNCS.PHASECHK.TRANS64 P0, [R2+URZ+0x20], R0 ;  /* 0x00002000020085a7 */ /* 0x000ea400080010ff */
[----:B--2---:R-:W-:Y:S05]  /*8ca0*/  @!P0 BRA `(.L_x_107) ;  /* 0xfffffffc00f08947 */ /* 0x004fea000383ffff */
[----:B------:R-:W-:Y:S05]  /*8cb0*/  BRA `(.L_x_106) ;  /* 0xffffffdc00607947 */ /* 0x000fea000383ffff */
.L_x_115:
[----:B-1----:R1:W2:Y:S02]  /*8cc0*/  SYNCS.PHASECHK.TRANS64.TRYWAIT P0, [R0+URZ+0x20], R5 ;  /* 0x00002005000075a7 */ /* 0x0022a400080011ff */
[----:B--2---:R-:W-:Y:S05]  /*8cd0*/  @!P0 NANOSLEEP.SYNCS 0x989680 ;  /* 0x009896800000895d */ /* 0x004fea0003900000 */
[----:B------:R-:W2:Y:S02]  /*8ce0*/  @!P0 SYNCS.PHASECHK.TRANS64 P0, [R0+URZ+0x20], R5 ;  /* 0x00002005000085a7 */ /* 0x000ea400080010ff */
[----:B--2---:R-:W-:Y:S05]  /*8cf0*/  @!P0 BRA `(.L_x_115) ;  /* 0xfffffffc00f08947 */ /* 0x004fea000383ffff */
[----:B------:R-:W-:Y:S05]  /*8d00*/  BRA `(.L_x_114) ;  /* 0xffffffe400247947 */ /* 0x000fea000383ffff */
.L_x_123:
[----:B--2---:R2:W3:Y:S02]  /*8d10*/  SYNCS.PHASECHK.TRANS64.TRYWAIT P0, [R2+URZ+0x20], R0 ;  /* 0x00002000020075a7 */ /* 0x0044e400080011ff */
[----:B---3--:R-:W-:Y:S05]  /*8d20*/  @!P0 NANOSLEEP.SYNCS 0x989680 ;  /* 0x009896800000895d */ /* 0x008fea0003900000 */
[----:B------:R-:W3:Y:S02]  /*8d30*/  @!P0 SYNCS.PHASECHK.TRANS64 P0, [R2+URZ+0x20], R0 ;  /* 0x00002000020085a7 */ /* 0x000ee400080010ff */
[----:B---3--:R-:W-:Y:S05]  /*8d40*/  @!P0 BRA `(.L_x_123) ;  /* 0xfffffffc00f08947 */ /* 0x008fea000383ffff */
[----:B------:R-:W-:Y:S05]  /*8d50*/  BRA `(.L_x_122) ;  /* 0xffffffe800e87947 */ /* 0x000fea000383ffff */
        .weak           $__internal_0_$__cuda_sm10x_tcgen05_guardrail_trap_col_being_dealloced_not_returned_by_alloc
        .type           $__internal_0_$__cuda_sm10x_tcgen05_guardrail_trap_col_being_dealloced_not_returned_by_alloc,@function
        .size           $__internal_0_$__cuda_sm10x_tcgen05_guardrail_trap_col_being_dealloced_not_returned_by_alloc,($__internal_1_$__cuda_sm10x_tcgen05_guardrail_trap_phase_invalid_during_alloc - $__internal_0_$__cuda_sm10x_tcgen05_guardrail_trap_col_being_dealloced_not_returned_by_alloc)
$__internal_0_$__cuda_sm10x_tcgen05_guardrail_trap_col_being_dealloced_not_returned_by_alloc:
[----:B------:R-:W-:Y:S05]  /*8d60*/  BPT.TRAP 0x1 ;  /* 0x000000040000795c */ /* 0x000fea0000300000 */
[----:B------:R-:W-:-:S04]  /*8d70*/  HFMA2 R3, -RZ, RZ, 0, 0 ;  /* 0x00000000ff037431 */ /* 0x000fc800000001ff */
[----:B------:R-:W-:Y:S05]  /*8d80*/  RET.REL.NODEC R2 `(_ZN7cutlass13device_kernelINS_4gemm6kernel13GemmUniversalIN4cute5tupleIJiiiiEEENS1_10collective13CollectiveMmaINS1_35MainloopSm100TmaUmmaWarpSpecializedILi2ELi2ELi4ENS5_IJNS4_1CILi1EEESB_SB_EEEEENS5_IJNSA_ILi64EEENSA_ILi128EEESF_EEEfNS5_IJlSB_lEEEfSH_NS4_8TiledMMAINS4_8MMA_AtomIJNS4_17SM100_MMA_TF32_SSINS_10tfloat32_tESL_fLi64ELi128ELNS4_4UMMA5MajorE0ELSN_0ELNSM_7ScaleInE0ELSO_0EEEEEENS4_6LayoutISC_NS5_IJNSA_ILi0EEESS_SS_EEEEENS5_IJNS4_10UnderscoreESV_SV_EEEEENS4_13SM90_TMA_LOADENS4_14ComposedLayoutINS4_7SwizzleILi3ELi4ELi3EEENS4_18smem_ptr_flag_bitsILi32EEENSR_INS5_IJNSA_ILi8EEENSA_ILi32EEEEEENS5_IJS15_SB_EEEEEEEvNS4_8identityESY_S19_vS1A_EENS_8epilogue10collective18CollectiveEpilogueINS1C_23Sm100TmaWarpSpecializedILi4ELi2ELi16ELb1ELb0EEEJSG_NS5_IJNSR_ISE_SB_EENSR_IS15_SB_EEEEEfSH_fSH_NS1C_6fusion15FusionCallbacksIS1G_NS1K_17LinearCombinationIffffLNS_15FloatRoundStyleE2EEESG_S1J_JEEENS4_5SM1004TMEM4LOAD26SM100_TMEM_LOAD_16dp128b8xESY_S19_NS4_17SM75_U32x4_LDSM_NENS4_14SM90_TMA_STOREES19_NS4_17SM90_U32x4_STSM_NENS4_39AutoVectorizingCopyWithAssumedAlignmentILi128EEEEEEvvEEEEvNT_6ParamsE) ;  /* 0xffffff70029c7950 */ /* 0x000fea0003c3ffff */
        .weak           $__internal_1_$__cuda_sm10x_tcgen05_guardrail_trap_phase_invalid_during_alloc
        .type           $__internal_1_$__cuda_sm10x_tcgen05_guardrail_trap_phase_invalid_during_alloc,@function
        .size           $__internal_1_$__cuda_sm10x_tcgen05_guardrail_trap_phase_invalid_during_alloc,($__internal_2_$__cuda_sm10x_tcgen05_guardrail_trap_unallocated_columns_being_dealloced - $__internal_1_$__cuda_sm10x_tcgen05_guardrail_trap_phase_invalid_during_alloc)
$__internal_1_$__cuda_sm10x_tcgen05_guardrail_trap_phase_invalid_during_alloc:
[----:B------:R-:W-:Y:S05]  /*8d90*/  BPT.TRAP 0x1 ;  /* 0x000000040000795c */ /* 0x000fea0000300000 */
[----:B------:R-:W-:-:S04]  /*8da0*/  MOV R3, 0x0 ;  /* 0x0000000000037802 */ /* 0x000fc80000000f00 */
[----:B------:R-:W-:Y:S05]  /*8db0*/  RET.REL.NODEC R2 `(_ZN7cutlass13device_kernelINS_4gemm6kernel13GemmUniversalIN4cute5tupleIJiiiiEEENS1_10collective13CollectiveMmaINS1_35MainloopSm100TmaUmmaWarpSpecializedILi2ELi2ELi4ENS5_IJNS4_1CILi1EEESB_SB_EEEEENS5_IJNSA_ILi64EEENSA_ILi128EEESF_EEEfNS5_IJlSB_lEEEfSH_NS4_8TiledMMAINS4_8MMA_AtomIJNS4_17SM100_MMA_TF32_SSINS_10tfloat32_tESL_fLi64ELi128ELNS4_4UMMA5MajorE0ELSN_0ELNSM_7ScaleInE0ELSO_0EEEEEENS4_6LayoutISC_NS5_IJNSA_ILi0EEESS_SS_EEEEENS5_IJNS4_10UnderscoreESV_SV_EEEEENS4_13SM90_TMA_LOADENS4_14ComposedLayoutINS4_7SwizzleILi3ELi4ELi3EEENS4_18smem_ptr_flag_bitsILi32EEENSR_INS5_IJNSA_ILi8EEENSA_ILi32EEEEEENS5_IJS15_SB_EEEEEEEvNS4_8identityESY_S19_vS1A_EENS_8epilogue10collective18CollectiveEpilogueINS1C_23Sm100TmaWarpSpecializedILi4ELi2ELi16ELb1ELb0EEEJSG_NS5_IJNSR_ISE_SB_EENSR_IS15_SB_EEEEEfSH_fSH_NS1C_6fusion15FusionCallbacksIS1G_NS1K_17LinearCombinationIffffLNS_15FloatRoundStyleE2EEESG_S1J_JEEENS4_5SM1004TMEM4LOAD26SM100_TMEM_LOAD_16dp128b8xESY_S19_NS4_17SM75_U32x4_LDSM_NENS4_14SM90_TMA_STOREES19_NS4_17SM90_U32x4_STSM_NENS4_39AutoVectorizingCopyWithAssumedAlignmentILi128EEEEEEvvEEEEvNT_6ParamsE) ;  /* 0xffffff7002907950 */ /* 0x000fea0003c3ffff */
        .weak           $__internal_2_$__cuda_sm10x_tcgen05_guardrail_trap_unallocated_columns_being_dealloced
        .type           $__internal_2_$__cuda_sm10x_tcgen05_guardrail_trap_unallocated_columns_being_dealloced,@function
        .size           $__internal_2_$__cuda_sm10x_tcgen05_guardrail_trap_unallocated_columns_being_dealloced,(.L_x_174 - $__internal_2_$__cuda_sm10x_tcgen05_guardrail_trap_unallocated_columns_being_dealloced)
$__internal_2_$__cuda_sm10x_tcgen05_guardrail_trap_unallocated_columns_being_dealloced:
[----:B------:R-:W-:Y:S05]  /*8dc0*/  BPT.TRAP 0x1 ;  /* 0x000000040000795c */ /* 0x000fea0000300000 */
[----:B------:R-:W-:-:S04]  /*8dd0*/  HFMA2 R3, -RZ, RZ, 0, 0 ;  /* 0x00000000ff037431 */ /* 0x000fc800000001ff */
[----:B------:R-:W-:Y:S05]  /*8de0*/  RET.REL.NODEC R2 `(_ZN7cutlass13device_kernelINS_4gemm6kernel13GemmUniversalIN4cute5tupleIJiiiiEEENS1_10collective13CollectiveMmaINS1_35MainloopSm100TmaUmmaWarpSpecializedILi2ELi2ELi4ENS5_IJNS4_1CILi1EEESB_SB_EEEEENS5_IJNSA_ILi64EEENSA_ILi128EEESF_EEEfNS5_IJlSB_lEEEfSH_NS4_8TiledMMAINS4_8MMA_AtomIJNS4_17SM100_MMA_TF32_SSINS_10tfloat32_tESL_fLi64ELi128ELNS4_4UMMA5MajorE0ELSN_0ELNSM_7ScaleInE0ELSO_0EEEEEENS4_6LayoutISC_NS5_IJNSA_ILi0EEESS_SS_EEEEENS5_IJNS4_10UnderscoreESV_SV_EEEEENS4_13SM90_TMA_LOADENS4_14ComposedLayoutINS4_7SwizzleILi3ELi4ELi3EEENS4_18smem_ptr_flag_bitsILi32EEENSR_INS5_IJNSA_ILi8EEENSA_ILi32EEEEEENS5_IJS15_SB_EEEEEEEvNS4_8identityESY_S19_vS1A_EENS_8epilogue10collective18CollectiveEpilogueINS1C_23Sm100TmaWarpSpecializedILi4ELi2ELi16ELb1ELb0EEEJSG_NS5_IJNSR_ISE_SB_EENSR_IS15_SB_EEEEEfSH_fSH_NS1C_6fusion15FusionCallbacksIS1G_NS1K_17LinearCombinationIffffLNS_15FloatRoundStyleE2EEESG_S1J_JEEENS4_5SM1004TMEM4LOAD26SM100_TMEM_LOAD_16dp128b8xESY_S19_NS4_17SM75_U32x4_LDSM_NENS4_14SM90_TMA_STOREES19_NS4_17SM90_U32x4_STSM_NENS4_39AutoVectorizingCopyWithAssumedAlignmentILi128EEEEEEvvEEEEvNT_6ParamsE) ;  /* 0xffffff7002847950 */ /* 0x000fea0003c3ffff */
.L_x_173:
[----:B------:R-:W-:-:S00]  /*8df0*/  BRA `(.L_x_173) ;  /* 0xfffffffc00fc7947 */ /* 0x000fc0000383ffff */
[----:B------:R-:W-:-:S00]  /*8e00*/  NOP ;  /* 0x0000000000007918 */ /* 0x000fc00000000000 */
[----:B------:R-:W-:-:S00]  /*8e10*/  NOP ;  /* 0x0000000000007918 */ /* 0x000fc00000000000 */
[----:B------:R-:W-:-:S00]  /*8e20*/  NOP ;  /* 0x0000000000007918 */ /* 0x000fc00000000000 */
[----:B------:R-:W-:-:S00]  /*8e30*/  NOP ;  /* 0x0000000000007918 */ /* 0x000fc00000000000 */
[----:B------:R-:W-:-:S00]  /*8e40*/  NOP ;  /* 0x0000000000007918 */ /* 0x000fc00000000000 */
[----:B------:R-:W-:-:S00]  /*8e50*/  NOP ;  /* 0x0000000000007918 */ /* 0x000fc00000000000 */
[----:B------:R-:W-:-:S00]  /*8e60*/  NOP ;  /* 0x0000000000007918 */ /* 0x000fc00000000000 */
[----:B------:R-:W-:-:S00]  /*8e70*/  NOP ;  /* 0x0000000000007918 */ /* 0x000fc00000000000 */
.L_x_174:


//--------------------- .nv.global.init           --------------------------
	.section	.nv.global.init,"aw",@progbits
.nv.global.init:
	.type		$str$27,@object
	.size		$str$27,($str$28 - $str$27)
$str$27:
        /*0000*/ 	.byte	0x28, 0x61, 0x64, 0x64, 0x72, 0x65, 0x73, 0x73, 0x20, 0x26, 0x20, 0x6d, 0x61, 0x73, 0x6b, 0x29
        /*0010*/ 	.byte	0x20, 0x3d, 0x3d, 0x20, 0x30, 0x00
	.type		$str$28,@object
	.size		$str$28,($str$26 - $str$28)
$str$28:
        /*0016*/ 	.byte	0x2f, 0x74, 0x6d, 0x70, 0x2f, 0x63, 0x75, 0x74, 0x6c, 0x61, 0x73, 0x73, 0x5f, 0x73, 0x77, 0x65
        /*0026*/ 	.byte	0x65, 0x70, 0x5f, 0x73, 0x72, 0x63, 0x2f, 0x69, 0x6e, 0x63, 0x6c, 0x75, 0x64, 0x65, 0x2f, 0x63
        /*0036*/ 	.byte	0x75, 0x74, 0x65, 0x2f, 0x70, 0x6f, 0x69, 0x6e, 0x74, 0x65, 0x72, 0x5f, 0x66, 0x6c, 0x61, 0x67
        /*0046*/ 	.byte	0x67, 0x65, 0x64, 0x2e, 0x68, 0x70, 0x70, 0x00
	.type		$str$26,@object
	.size		$str$26,($str$25 - $str$26)
$str$26:
        /*004e*/ 	.byte	0x2f, 0x74, 0x6d, 0x70, 0x2f, 0x63, 0x75, 0x74, 0x6c, 0x61, 0x73, 0x73, 0x5f, 0x73, 0x77, 0x65
        /*005e*/ 	.byte	0x65, 0x70, 0x5f, 0x73, 0x72, 0x63, 0x2f, 0x69, 0x6e, 0x63, 0x6c, 0x75, 0x64, 0x65, 0x2f, 0x63
        /*006e*/ 	.byte	0x75, 0x74, 0x65, 0x2f, 0x61, 0x74, 0x6f, 0x6d, 0x2f, 0x63, 0x6f, 0x70, 0x79, 0x5f, 0x74, 0x72
        /*007e*/ 	.byte	0x61, 0x69, 0x74, 0x73, 0x5f, 0x73, 0x6d, 0x31, 0x30, 0x30, 0x2e, 0x68, 0x70, 0x70, 0x00
	.type		$str$25,@object
	.size		$str$25,(__unnamed_1 - $str$25)
$str$25:
        /*008d*/ 	.byte	0x28, 0x28, 0x75, 0x69, 0x6e, 0x74, 0x33, 0x32, 0x5f, 0x74, 0x28, 0x74, 0x68, 0x72, 0x65, 0x61
        /*009d*/ 	.byte	0x64, 0x49, 0x64, 0x78, 0x2e, 0x78, 0x29, 0x20, 0x2f, 0x20, 0x33, 0x32, 0x29, 0x20, 0x25, 0x20
        /*00ad*/ 	.byte	0x34, 0x29, 0x20, 0x3d, 0x3d, 0x20, 0x28, 0x28, 0x28, 0x74, 0x6d, 0x65, 0x6d, 0x5f, 0x61, 0x64
        /*00bd*/ 	.byte	0x64, 0x72, 0x20, 0x3e, 0x3e, 0x20, 0x31, 0x36, 0x29, 0x20, 0x2f, 0x20, 0x33, 0x32, 0x29, 0x20
        /*00cd*/ 	.byte	0x25, 0x20, 0x34, 0x29, 0x00
	.type		__unnamed_1,@object
	.size		__unnamed_1,(__unnamed_2 - __unnamed_1)
__unnamed_1:
        /*00d2*/ 	.byte	0x61, 0x75, 0x74, 0x6f, 0x20, 0x63, 0x75, 0x74, 0x65, 0x3a, 0x3a, 0x61, 0x73, 0x5f, 0x70, 0x6f
        /* <DEDUP_REMOVED lines=23> */
        /*0252*/ 	.byte	0x3c, 0x32, 0x30, 0x34, 0x38, 0x3e, 0x3e, 0x3e, 0x3e, 0x5d, 0x00
	.type		__unnamed_2,@object
	.size		__unnamed_2,(.L_2 - __unnamed_2)
__unnamed_2:
        /* <DEDUP_REMOVED lines=45> */
        /*052d*/ 	.byte	0x3e, 0x3e, 0x3e, 0x5d, 0x00
.L_2:


//--------------------- .nv.shared._ZN7cutlass13device_kernelINS_4gemm6kernel13GemmUniversalIN4cute5tupleIJiiiiEEENS1_10collective13CollectiveMmaINS1_35MainloopSm100TmaUmmaWarpSpecializedILi2ELi2ELi4ENS5_IJNS4_1CILi1EEESB_SB_EEEEENS5_IJNSA_ILi64EEENSA_ILi128EEESF_EEEfNS5_IJlSB_lEEEfSH_NS4_8TiledMMAINS4_8MMA_AtomIJNS4_17SM100_MMA_TF32_SSINS_10tfloat32_tESL_fLi64ELi128ELNS4_4UMMA5MajorE0ELSN_0ELNSM_7ScaleInE0ELSO_0EEEEEENS4_6LayoutISC_NS5_IJNSA_ILi0EEESS_SS_EEEEENS5_IJNS4_10UnderscoreESV_SV_EEEEENS4_13SM90_TMA_LOADENS4_14ComposedLayoutINS4_7SwizzleILi3ELi4ELi3EEENS4_18smem_ptr_flag_bitsILi32EEENSR_INS5_IJNSA_ILi8EEENSA_ILi32EEEEEENS5_IJS15_SB_EEEEEEEvNS4_8identityESY_S19_vS1A_EENS_8epilogue10collective18CollectiveEpilogueINS1C_23Sm100TmaWarpSpecializedILi4ELi2ELi16ELb1ELb0EEEJSG_NS5_IJNSR_ISE_SB_EENSR_IS15_SB_EEEEEfSH_fSH_NS1C_6fusion15FusionCallbacksIS1G_NS1K_17LinearCombinationIffffLNS_15FloatRoundStyleE2EEESG_S1J_JEEENS4_5SM1004TMEM4LOAD26SM100_TMEM_LOAD_16dp128b8xESY_S19_NS4_17SM75_U32x4_LDSM_NENS4_14SM90_TMA_STOREES19_NS4_17SM90_U32x4_STSM_NENS4_39AutoVectorizingCopyWithAssumedAlignmentILi128EEEEEEvvEEEEvNT_6ParamsE --------------------------
	.section	.nv.shared._ZN7cutlass13device_kernelINS_4gemm6kernel13GemmUniversalIN4cute5tupleIJiiiiEEENS1_10collective13CollectiveMmaINS1_35MainloopSm100TmaUmmaWarpSpecializedILi2ELi2ELi4ENS5_IJNS4_1CILi1EEESB_SB_EEEEENS5_IJNSA_ILi64EEENSA_ILi128EEESF_EEEfNS5_IJlSB_lEEEfSH_NS4_8TiledMMAINS4_8MMA_AtomIJNS4_17SM100_MMA_TF32_SSINS_10tfloat32_tESL_fLi64ELi128ELNS4_4UMMA5MajorE0ELSN_0ELNSM_7ScaleInE0ELSO_0EEEEEENS4_6LayoutISC_NS5_IJNSA_ILi0EEESS_SS_EEEEENS5_IJNS4_10UnderscoreESV_SV_EEEEENS4_13SM90_TMA_LOADENS4_14ComposedLayoutINS4_7SwizzleILi3ELi4ELi3EEENS4_18smem_ptr_flag_bitsILi32EEENSR_INS5_IJNSA_ILi8EEENSA_ILi32EEEEEENS5_IJS15_SB_EEEEEEEvNS4_8identityESY_S19_vS1A_EENS_8epilogue10collective18CollectiveEpilogueINS1C_23Sm100TmaWarpSpecializedILi4ELi2ELi16ELb1ELb0EEEJSG_NS5_IJNSR_ISE_SB_EENSR_IS15_SB_EEEEEfSH_fSH_NS1C_6fusion15FusionCallbacksIS1G_NS1K_17LinearCombinationIffffLNS_15FloatRoundStyleE2EEESG_S1J_JEEENS4_5SM1004TMEM4LOAD26SM100_TMEM_LOAD_16dp128b8xESY_S19_NS4_17SM75_U32x4_LDSM_NENS4_14SM90_TMA_STOREES19_NS4_17SM90_U32x4_STSM_NENS4_39AutoVectorizingCopyWithAssumedAlignmentILi128EEEEEEvvEEEEvNT_6ParamsE,"aw",@nobits
	.sectionflags	@""
	.align	16
	.zero		1024


//--------------------- .nv.shared.reserved.0     --------------------------
	.section	.nv.shared.reserved.0,"aw",@nobits
	.weak		__nv_reservedSMEM_offset_0_alias
	.size		__nv_reservedSMEM_offset_0_alias, 0, 64
	.other		__nv_reservedSMEM_offset_0_alias,@"STO_CUDA_RESERVED_SHARED STV_DEFAULT"
__nv_reservedSMEM_offset_0_alias:
	.zero		0
.nv.shared.reserved.0:
	.zero		64
	.weak		__nv_reservedSMEM_tcgen05_partition
	.type		__nv_reservedSMEM_tcgen05_partition,@object
	.size		__nv_reservedSMEM_tcgen05_partition,(.L_0 - __nv_reservedSMEM_tcgen05_partition)
__nv_reservedSMEM_tcgen05_partition:
	.zero		32
.L_0:


//--------------------- .nv.global                --------------------------
	.section	.nv.global,"aw",@nobits
.nv.global:
	.type		_ZN40_INTERNAL_ecf48535_4_k_cu_07791ec4_310814cute1_E,@object
	.size		_ZN40_INTERNAL_ecf48535_4_k_cu_07791ec4_310814cute1_E,(_ZN40_INTERNAL_ecf48535_4_k_cu_07791ec4_310814cuda3std3__45__cpo6cbeginE - _ZN40_INTERNAL_ecf48535_4_k_cu_07791ec4_310814cute1_E)
_ZN40_INTERNAL_ecf48535_4_k_cu_07791ec4_310814cute1_E:
	.zero		1
	.type		_ZN40_INTERNAL_ecf48535_4_k_cu_07791ec4_310814cuda3std3__45__cpo6cbeginE,@object
	.size		_ZN40_INTERNAL_ecf48535_4_k_cu_07791ec4_310814cuda3std3__45__cpo6cbeginE,(_ZN40_INTERNAL_ecf48535_4_k_cu_07791ec4_310814cuda3std3__48in_placeE - _ZN40_INTERNAL_ecf48535_4_k_cu_07791ec4_310814cuda3std3__45__cpo6cbeginE)
_ZN40_INTERNAL_ecf48535_4_k_cu_07791ec4_310814cuda3std3__45__cpo6cbeginE:
	.zero		1
	.type		_ZN40_INTERNAL_ecf48535_4_k_cu_07791ec4_310814cuda3std3__48in_placeE,@object
	.size		_ZN40_INTERNAL_ecf48535_4_k_cu_07791ec4_310814cuda3std3__48in_placeE,(_ZN40_INTERNAL_ecf48535_4_k_cu_07791ec4_310814cuda3std6ranges3__45__cpo9iter_moveE - _ZN40_INTERNAL_ecf48535_4_k_cu_07791ec4_310814cuda3std3__48in_placeE)
_ZN40_INTERNAL_ecf48535_4_k_cu_07791ec4_310814cuda3std3__48in_placeE:
	.zero		1
	.type		_ZN40_INTERNAL_ecf48535_4_k_cu_07791ec4_310814cuda3std6ranges3__45__cpo9iter_moveE,@object
	.size		_ZN40_INTERNAL_ecf48535_4_k_cu_07791ec4_310814cuda3std6ranges3__45__cpo9iter_moveE,(_ZN40_INTERNAL_ecf48535_4_k_cu_07791ec4_310814cuda3std3__45__cpo5beginE - _ZN40_INTERNAL_ecf48535_4_k_cu_07791ec4_310814cuda3std6ranges3__45__cpo9iter_moveE)
_ZN40_INTERNAL_ecf48535_4_k_cu_07791ec4_310814cuda3std6ranges3__45__cpo9iter_moveE:
	.zero		1
	.type		_ZN40_INTERNAL_ecf48535_4_k_cu_07791ec4_310814cuda3std3__45__cpo5beginE,@object
	.size		_ZN40_INTERNAL_ecf48535_4_k_cu_07791ec4_310814cuda3std3__45__cpo5beginE,(_ZN40_INTERNAL_ecf48535_4_k_cu_07791ec4_310814cuda3std3__442_GLOBAL__N__ecf48535_4_k_cu_07791ec4_310816ignoreE - _ZN40_INTERNAL_ecf48535_4_k_cu_07791ec4_310814cuda3std3__45__cpo5beginE)
_ZN40_INTERNAL_ecf48535_4_k_cu_07791ec4_310814cuda3std3__45__cpo5beginE:
	.zero		1
	.type		_ZN40_INTERNAL_ecf48535_4_k_cu_07791ec4_310814cuda3std3__442_GLOBAL__N__ecf48535_4_k_cu_07791ec4_310816ignoreE,@object
	.size		_ZN40_INTERNAL_ecf48535_4_k_cu_07791ec4_310814cuda3std3__442_GLOBAL__N__ecf48535_4_k_cu_07791ec4_310816ignoreE,(_ZN40_INTERNAL_ecf48535_4_k_cu_07791ec4_310814cute7productE - _ZN40_INTERNAL_ecf48535_4_k_cu_07791ec4_310814cuda3std3__442_GLOBAL__N__ecf48535_4_k_cu_07791ec4_310816ignoreE)
_ZN40_INTERNAL_ecf48535_4_k_cu_07791ec4_310814cuda3std3__442_GLOBAL__N__ecf48535_4_k_cu_07791ec4_310816ignoreE:
	.zero		1
	.type		_ZN40_INTERNAL_ecf48535_4_k_cu_07791ec4_310814cute7productE,@object
	.size		_ZN40_INTERNAL_ecf48535_4_k_cu_07791ec4_310814cute7productE,(_ZN40_INTERNAL_ecf48535_4_k_cu_07791ec4_310814cuda3std3__45__cpo3endE - _ZN40_INTERNAL_ecf48535_4_k_cu_07791ec4_310814cute7productE)
_ZN40_INTERNAL_ecf48535_4_k_cu_07791ec4_310814cute7productE:
	.zero		1
	.type		_ZN40_INTERNAL_ecf48535_4_k_cu_07791ec4_310814cuda3std3__45__cpo3endE,@object
	.size		_ZN40_INTERNAL_ecf48535_4_k_cu_07791ec4_310814cuda3std3__45__cpo3endE,(_ZN40_INTERNAL_ecf48535_4_k_cu_07791ec4_310814cuda3std3__419piecewise_constructE - _ZN40_INTERNAL_ecf48535_4_k_cu_07791ec4_310814cuda3std3__45__cpo3endE)
_ZN40_INTERNAL_ecf48535_4_k_cu_07791ec4_310814cuda3std3__45__cpo3endE:
	.zero		1
	.type		_ZN40_INTERNAL_ecf48535_4_k_cu_07791ec4_310814cuda3std3__419piecewise_constructE,@object
	.size		_ZN40_INTERNAL_ecf48535_4_k_cu_07791ec4_310814cuda3std3__419piecewise_constructE,(_ZN40_INTERNAL_ecf48535_4_k_cu_07791ec4_310814cuda3std3__45__cpo4cendE - _ZN40_INTERNAL_ecf48535_4_k_cu_07791ec4_310814cuda3std3__419piecewise_constructE)
_ZN40_INTERNAL_ecf48535_4_k_cu_07791ec4_310814cuda3std3__419piecewise_constructE:
	.zero		1
	.type		_ZN40_INTERNAL_ecf48535_4_k_cu_07791ec4_310814cuda3std3__45__cpo4cendE,@object
	.size		_ZN40_INTERNAL_ecf48535_4_k_cu_07791ec4_310814cuda3std3__45__cpo4cendE,(_ZN40_INTERNAL_ecf48535_4_k_cu_07791ec4_310814cuda3std6ranges3__45__cpo4swapE - _ZN40_INTERNAL_ecf48535_4_k_cu_07791ec4_310814cuda3std3__45__cpo4cendE)
_ZN40_INTERNAL_ecf48535_4_k_cu_07791ec4_310814cuda3std3__45__cpo4cendE:
	.zero		1
	.type		_ZN40_INTERNAL_ecf48535_4_k_cu_07791ec4_310814cuda3std6ranges3__45__cpo4swapE,@object
	.size		_ZN40_INTERNAL_ecf48535_4_k_cu_07791ec4_310814cuda3std6ranges3__45__cpo4swapE,(.L_10 - _ZN40_INTERNAL_ecf48535_4_k_cu_07791ec4_310814cuda3std6ranges3__45__cpo4swapE)
_ZN40_INTERNAL_ecf48535_4_k_cu_07791ec4_310814cuda3std6ranges3__45__cpo4swapE:
	.zero		1
.L_10:


//--------------------- .nv.constant0._ZN7cutlass13device_kernelINS_4gemm6kernel13GemmUniversalIN4cute5tupleIJiiiiEEENS1_10collective13CollectiveMmaINS1_35MainloopSm100TmaUmmaWarpSpecializedILi2ELi2ELi4ENS5_IJNS4_1CILi1EEESB_SB_EEEEENS5_IJNSA_ILi64EEENSA_ILi128EEESF_EEEfNS5_IJlSB_lEEEfSH_NS4_8TiledMMAINS4_8MMA_AtomIJNS4_17SM100_MMA_TF32_SSINS_10tfloat32_tESL_fLi64ELi128ELNS4_4UMMA5MajorE0ELSN_0ELNSM_7ScaleInE0ELSO_0EEEEEENS4_6LayoutISC_NS5_IJNSA_ILi0EEESS_SS_EEEEENS5_IJNS4_10UnderscoreESV_SV_EEEEENS4_13SM90_TMA_LOADENS4_14ComposedLayoutINS4_7SwizzleILi3ELi4ELi3EEENS4_18smem_ptr_flag_bitsILi32EEENSR_INS5_IJNSA_ILi8EEENSA_ILi32EEEEEENS5_IJS15_SB_EEEEEEEvNS4_8identityESY_S19_vS1A_EENS_8epilogue10collective18CollectiveEpilogueINS1C_23Sm100TmaWarpSpecializedILi4ELi2ELi16ELb1ELb0EEEJSG_NS5_IJNSR_ISE_SB_EENSR_IS15_SB_EEEEEfSH_fSH_NS1C_6fusion15FusionCallbacksIS1G_NS1K_17LinearCombinationIffffLNS_15FloatRoundStyleE2EEESG_S1J_JEEENS4_5SM1004TMEM4LOAD26SM100_TMEM_LOAD_16dp128b8xESY_S19_NS4_17SM75_U32x4_LDSM_NENS4_14SM90_TMA_STOREES19_NS4_17SM90_U32x4_STSM_NENS4_39AutoVectorizingCopyWithAssumedAlignmentILi128EEEEEEvvEEEEvNT_6ParamsE --------------------------
	.section	.nv.constant0._ZN7cutlass13device_kernelINS_4gemm6kernel13GemmUniversalIN4cute5tupleIJiiiiEEENS1_10collective13CollectiveMmaINS1_35MainloopSm100TmaUmmaWarpSpecializedILi2ELi2ELi4ENS5_IJNS4_1CILi1EEESB_SB_EEEEENS5_IJNSA_ILi64EEENSA_ILi128EEESF_EEEfNS5_IJlSB_lEEEfSH_NS4_8TiledMMAINS4_8MMA_AtomIJNS4_17SM100_MMA_TF32_SSINS_10tfloat32_tESL_fLi64ELi128ELNS4_4UMMA5MajorE0ELSN_0ELNSM_7ScaleInE0ELSO_0EEEEEENS4_6LayoutISC_NS5_IJNSA_ILi0EEESS_SS_EEEEENS5_IJNS4_10UnderscoreESV_SV_EEEEENS4_13SM90_TMA_LOADENS4_14ComposedLayoutINS4_7SwizzleILi3ELi4ELi3EEENS4_18smem_ptr_flag_bitsILi32EEENSR_INS5_IJNSA_ILi8EEENSA_ILi32EEEEEENS5_IJS15_SB_EEEEEEEvNS4_8identityESY_S19_vS1A_EENS_8epilogue10collective18CollectiveEpilogueINS1C_23Sm100TmaWarpSpecializedILi4ELi2ELi16ELb1ELb0EEEJSG_NS5_IJNSR_ISE_SB_EENSR_IS15_SB_EEEEEfSH_fSH_NS1C_6fusion15FusionCallbacksIS1G_NS1K_17LinearCombinationIffffLNS_15FloatRoundStyleE2EEESG_S1J_JEEENS4_5SM1004TMEM4LOAD26SM100_TMEM_LOAD_16dp128b8xESY_S19_NS4_17SM75_U32x4_LDSM_NENS4_14SM90_TMA_STOREES19_NS4_17SM90_U32x4_STSM_NENS4_39AutoVectorizingCopyWithAssumedAlignmentILi128EEEEEEvvEEEEvNT_6ParamsE,"a",@progbits
	.sectionflags	@""
	.align	4
.nv.constant0._ZN7cutlass13device_kernelINS_4gemm6kernel13GemmUniversalIN4cute5tupleIJiiiiEEENS1_10collective13CollectiveMmaINS1_35MainloopSm100TmaUmmaWarpSpecializedILi2ELi2ELi4ENS5_IJNS4_1CILi1EEESB_SB_EEEEENS5_IJNSA_ILi64EEENSA_ILi128EEESF_EEEfNS5_IJlSB_lEEEfSH_NS4_8TiledMMAINS4_8MMA_AtomIJNS4_17SM100_MMA_TF32_SSINS_10tfloat32_tESL_fLi64ELi128ELNS4_4UMMA5MajorE0ELSN_0ELNSM_7ScaleInE0ELSO_0EEEEEENS4_6LayoutISC_NS5_IJNSA_ILi0EEESS_SS_EEEEENS5_IJNS4_10UnderscoreESV_SV_EEEEENS4_13SM90_TMA_LOADENS4_14ComposedLayoutINS4_7SwizzleILi3ELi4ELi3EEENS4_18smem_ptr_flag_bitsILi32EEENSR_INS5_IJNSA_ILi8EEENSA_ILi32EEEEEENS5_IJS15_SB_EEEEEEEvNS4_8identityESY_S19_vS1A_EENS_8epilogue10collective18CollectiveEpilogueINS1C_23Sm100TmaWarpSpecializedILi4ELi2ELi16ELb1ELb0EEEJSG_NS5_IJNSR_ISE_SB_EENSR_IS15_SB_EEEEEfSH_fSH_NS1C_6fusion15FusionCallbacksIS1G_NS1K_17LinearCombinationIffffLNS_15FloatRoundStyleE2EEESG_S1J_JEEENS4_5SM1004TMEM4LOAD26SM100_TMEM_LOAD_16dp128b8xESY_S19_NS4_17SM75_U32x4_LDSM_NENS4_14SM90_TMA_STOREES19_NS4_17SM90_U32x4_STSM_NENS4_39AutoVectorizingCopyWithAssumedAlignmentILi128EEEEEEvvEEEEvNT_6ParamsE:
	.zero		2944


//--------------------- SYMBOLS --------------------------

	.type		.nv.reservedSmem.offset0,@object
	.size		.nv.reservedSmem.offset0,0x4
	.type		.nv.reservedSmem.cap,@object
	.size		.nv.reservedSmem.cap,0x4
	.type		__assertfail,@function
